// auto-generated by cutlass_sweep.gemm — config: {"arch": "sm_100", "cluster_m": 1, "cluster_n": 1, "dtype": "tf32", "dtype_b": "tf32", "layout": "nt", "stages": 3, "tile_k": 64, "tile_m": 64, "tile_n": 64}
#include "cutlass/cutlass.h"
#include "cutlass/gemm/collective/collective_builder.hpp"
#include "cutlass/gemm/device/gemm_universal_adapter.h"
#include "cutlass/gemm/kernel/gemm_universal.hpp"
#include "cutlass/epilogue/collective/collective_builder.hpp"

using ElemA = cutlass::tfloat32_t;
using ElemB = cutlass::tfloat32_t;
using ElemCD = cutlass::tfloat32_t;
using Acc  = float;
using TileShape    = cute::Shape<cute::_64, cute::_64, cute::_64>;
using ClusterShape = cute::Shape<cute::_1, cute::_1, cute::_1>;

using CollectiveEpilogue = typename cutlass::epilogue::collective::CollectiveBuilder<
    cutlass::arch::Sm100, cutlass::arch::OpClassTensorOp,
    TileShape, ClusterShape,
    cutlass::epilogue::collective::EpilogueTileAuto,
    Acc, Acc,
    ElemCD, cutlass::layout::RowMajor, 128 / cutlass::sizeof_bits<ElemCD>::value,
    ElemCD, cutlass::layout::RowMajor, 128 / cutlass::sizeof_bits<ElemCD>::value,
    cutlass::epilogue::collective::EpilogueScheduleAuto
  >::CollectiveOp;

using CollectiveMainloop = typename cutlass::gemm::collective::CollectiveBuilder<
    cutlass::arch::Sm100, cutlass::arch::OpClassTensorOp,
    ElemA, cutlass::layout::RowMajor, 128 / cutlass::sizeof_bits<ElemA>::value,
    ElemB, cutlass::layout::ColumnMajor, 128 / cutlass::sizeof_bits<ElemB>::value,
    Acc,
    TileShape, ClusterShape,
    cutlass::gemm::collective::StageCount<3>,
    cutlass::gemm::collective::KernelScheduleAuto
  >::CollectiveOp;

using GemmKernel = cutlass::gemm::kernel::GemmUniversal<
    cute::Shape<int,int,int,int>,
    CollectiveMainloop,
    CollectiveEpilogue
>;
using Gemm = cutlass::gemm::device::GemmUniversalAdapter<GemmKernel>;

// Force the device kernel symbol into the cubin without needing a host main.
auto* _anchor = &cutlass::device_kernel<GemmKernel>;


// ===== COMPILED SASS (sm_100a) =====

	.target	sm_100a

	.elftype	@"ET_EXEC"


//--------------------- .note.nv.tkinfo           --------------------------
	.section	.note.nv.tkinfo,"",@"SHT_NOTE"
	.sectionflags	@"SHF_NOTE_NV_TKINFO"
	.tkinfo
        /*0018*/ 	.word	0x00000002
        /*0030*/ 	.string	""
        /*0030*/ 	.string	"ptxas"
        /*0030*/ 	.string	"Cuda compilation tools, release 13.0, V13.0.88"
        /*0030*/ 	.string	"Build cuda_13.0.r13.0/compiler.36424714_0"
        /*0030*/ 	.string	"-arch sm_100a -m 64 "



//--------------------- .note.nv.cuinfo           --------------------------
	.section	.note.nv.cuinfo,"",@"SHT_NOTE"
	.sectionflags	@"SHF_NOTE_NV_CUINFO"
        /*0018*/ 	.short	0x0002
        /*001a*/ 	.short	0x0064
        /*001c*/ 	.short	0x0082
	.zero		2


//--------------------- .nv.info                  --------------------------
	.section	.nv.info,"",@"SHT_CUDA_INFO"
	.align	4


	//----- nvinfo : EIATTR_REGCOUNT
	.align		4
        /*0000*/ 	.byte	0x04, 0x2f
        /*0002*/ 	.short	(.L_19 - .L_18)
	.align		4
.L_18:
        /*0004*/ 	.word	index@(_ZN7cutlass13device_kernelINS_4gemm6kernel13GemmUniversalIN4cute5tupleIJiiiiEEENS1_10collective13CollectiveMmaINS1_35MainloopSm100TmaUmmaWarpSpecializedILi3ELi2ELi4ENS5_IJNS4_1CILi1EEESB_SB_EEEEENS5_IJNSA_ILi64EEESE_SE_EEENS_10tfloat32_tENS5_IJlSB_lEEESG_SH_NS4_8TiledMMAINS4_8MMA_AtomIJNS4_17SM100_MMA_TF32_SSISG_SG_fLi64ELi64ELNS4_4UMMA5MajorE0ELSM_0ELNSL_7ScaleInE0ELSN_0EEEEEENS4_6LayoutISC_NS5_IJNSA_ILi0EEESR_SR_EEEEENS5_IJNS4_10UnderscoreESU_SU_EEEEENS4_13SM90_TMA_LOADENS4_14ComposedLayoutINS4_7SwizzleILi3ELi4ELi3EEENS4_18smem_ptr_flag_bitsILi32EEENSQ_INS5_IJNSA_ILi8EEENSA_ILi32EEEEEENS5_IJS14_SB_EEEEEEEvNS4_8identityESX_S18_vS19_EENS_8epilogue10collective18CollectiveEpilogueINS1B_23Sm100TmaWarpSpecializedILi3ELi2ELi16ELb1ELb0EEEJSF_NS5_IJNSQ_ISE_SB_EENSQ_IS14_SB_EEEEESG_SH_SG_SH_NS1B_6fusion15FusionCallbacksIS1F_NS1J_17LinearCombinationISG_fSG_fLNS_15FloatRoundStyleE2EEESF_S1I_JEEENS4_5SM1004TMEM4LOAD26SM100_TMEM_LOAD_16dp128b8xESX_S18_NS4_17SM75_U32x4_LDSM_NENS4_14SM90_TMA_STOREES18_NS4_17SM90_U32x4_STSM_NENS4_39AutoVectorizingCopyWithAssumedAlignmentILi128EEEEEEvvEEEEvNT_6ParamsE)
        /*0008*/ 	.word	0x0000005f


	//----- nvinfo : EIATTR_FRAME_SIZE
	.align		4
.L_19:
        /*000c*/ 	.byte	0x04, 0x11
        /*000e*/ 	.short	(.L_21 - .L_20)
	.align		4
.L_20:
        /*0010*/ 	.word	index@($__internal_2_$__cuda_sm10x_tcgen05_guardrail_trap_unallocated_columns_being_dealloced)
        /*0014*/ 	.word	0x00000000


	//----- nvinfo : EIATTR_FRAME_SIZE
	.align		4
.L_21:
        /*0018*/ 	.byte	0x04, 0x11
        /*001a*/ 	.short	(.L_23 - .L_22)
	.align		4
.L_22:
        /*001c*/ 	.word	index@($__internal_1_$__cuda_sm10x_tcgen05_guardrail_trap_phase_invalid_during_alloc)
        /*0020*/ 	.word	0x00000000


	//----- nvinfo : EIATTR_FRAME_SIZE
	.align		4
.L_23:
        /*0024*/ 	.byte	0x04, 0x11
        /*0026*/ 	.short	(.L_25 - .L_24)
	.align		4
.L_24:
        /*0028*/ 	.word	index@($__internal_0_$__cuda_sm10x_tcgen05_guardrail_trap_col_being_dealloced_not_returned_by_alloc)
        /*002c*/ 	.word	0x00000000


	//----- nvinfo : EIATTR_FRAME_SIZE
	.align		4
.L_25:
        /*0030*/ 	.byte	0x04, 0x11
        /*0032*/ 	.short	(.L_27 - .L_26)
	.align		4
.L_26:
        /*0034*/ 	.word	index@(_ZN7cutlass13device_kernelINS_4gemm6kernel13GemmUniversalIN4cute5tupleIJiiiiEEENS1_10collective13CollectiveMmaINS1_35MainloopSm100TmaUmmaWarpSpecializedILi3ELi2ELi4ENS5_IJNS4_1CILi1EEESB_SB_EEEEENS5_IJNSA_ILi64EEESE_SE_EEENS_10tfloat32_tENS5_IJlSB_lEEESG_SH_NS4_8TiledMMAINS4_8MMA_AtomIJNS4_17SM100_MMA_TF32_SSISG_SG_fLi64ELi64ELNS4_4UMMA5MajorE0ELSM_0ELNSL_7ScaleInE0ELSN_0EEEEEENS4_6LayoutISC_NS5_IJNSA_ILi0EEESR_SR_EEEEENS5_IJNS4_10UnderscoreESU_SU_EEEEENS4_13SM90_TMA_LOADENS4_14ComposedLayoutINS4_7SwizzleILi3ELi4ELi3EEENS4_18smem_ptr_flag_bitsILi32EEENSQ_INS5_IJNSA_ILi8EEENSA_ILi32EEEEEENS5_IJS14_SB_EEEEEEEvNS4_8identityESX_S18_vS19_EENS_8epilogue10collective18CollectiveEpilogueINS1B_23Sm100TmaWarpSpecializedILi3ELi2ELi16ELb1ELb0EEEJSF_NS5_IJNSQ_ISE_SB_EENSQ_IS14_SB_EEEEESG_SH_SG_SH_NS1B_6fusion15FusionCallbacksIS1F_NS1J_17LinearCombinationISG_fSG_fLNS_15FloatRoundStyleE2EEESF_S1I_JEEENS4_5SM1004TMEM4LOAD26SM100_TMEM_LOAD_16dp128b8xESX_S18_NS4_17SM75_U32x4_LDSM_NENS4_14SM90_TMA_STOREES18_NS4_17SM90_U32x4_STSM_NENS4_39AutoVectorizingCopyWithAssumedAlignmentILi128EEEEEEvvEEEEvNT_6ParamsE)
        /*0038*/ 	.word	0x00000000


	//----- nvinfo : EIATTR_MIN_STACK_SIZE
	.align		4
.L_27:
        /*003c*/ 	.byte	0x04, 0x12
        /*003e*/ 	.short	(.L_29 - .L_28)
	.align		4
.L_28:
        /*0040*/ 	.word	index@(_ZN7cutlass13device_kernelINS_4gemm6kernel13GemmUniversalIN4cute5tupleIJiiiiEEENS1_10collective13CollectiveMmaINS1_35MainloopSm100TmaUmmaWarpSpecializedILi3ELi2ELi4ENS5_IJNS4_1CILi1EEESB_SB_EEEEENS5_IJNSA_ILi64EEESE_SE_EEENS_10tfloat32_tENS5_IJlSB_lEEESG_SH_NS4_8TiledMMAINS4_8MMA_AtomIJNS4_17SM100_MMA_TF32_SSISG_SG_fLi64ELi64ELNS4_4UMMA5MajorE0ELSM_0ELNSL_7ScaleInE0ELSN_0EEEEEENS4_6LayoutISC_NS5_IJNSA_ILi0EEESR_SR_EEEEENS5_IJNS4_10UnderscoreESU_SU_EEEEENS4_13SM90_TMA_LOADENS4_14ComposedLayoutINS4_7SwizzleILi3ELi4ELi3EEENS4_18smem_ptr_flag_bitsILi32EEENSQ_INS5_IJNSA_ILi8EEENSA_ILi32EEEEEENS5_IJS14_SB_EEEEEEEvNS4_8identityESX_S18_vS19_EENS_8epilogue10collective18CollectiveEpilogueINS1B_23Sm100TmaWarpSpecializedILi3ELi2ELi16ELb1ELb0EEEJSF_NS5_IJNSQ_ISE_SB_EENSQ_IS14_SB_EEEEESG_SH_SG_SH_NS1B_6fusion15FusionCallbacksIS1F_NS1J_17LinearCombinationISG_fSG_fLNS_15FloatRoundStyleE2EEESF_S1I_JEEENS4_5SM1004TMEM4LOAD26SM100_TMEM_LOAD_16dp128b8xESX_S18_NS4_17SM75_U32x4_LDSM_NENS4_14SM90_TMA_STOREES18_NS4_17SM90_U32x4_STSM_NENS4_39AutoVectorizingCopyWithAssumedAlignmentILi128EEEEEEvvEEEEvNT_6ParamsE)
        /*0044*/ 	.word	0x00000000
.L_29:


//--------------------- .nv.compat                --------------------------
	.section	.nv.compat,"",@"SHT_CUDA_COMPAT_INFO"
	.align	4
        /*0000*/ 	.byte	0x02, 0x09, 0x01, 0x00, 0x02, 0x02, 0x02, 0x00, 0x02, 0x05, 0x05, 0x00, 0x03, 0x07, 0x01, 0x01
        /*0010*/ 	.byte	0x02, 0x03, 0x01, 0x00, 0x02, 0x06, 0x01, 0x00, 0x04, 0x0b, 0x08, 0x00, 0x09, 0x00, 0x00, 0x00
        /*0020*/ 	.byte	0x00, 0x00, 0x00, 0x00


//--------------------- .nv.info._ZN7cutlass13device_kernelINS_4gemm6kernel13GemmUniversalIN4cute5tupleIJiiiiEEENS1_10collective13CollectiveMmaINS1_35MainloopSm100TmaUmmaWarpSpecializedILi3ELi2ELi4ENS5_IJNS4_1CILi1EEESB_SB_EEEEENS5_IJNSA_ILi64EEESE_SE_EEENS_10tfloat32_tENS5_IJlSB_lEEESG_SH_NS4_8TiledMMAINS4_8MMA_AtomIJNS4_17SM100_MMA_TF32_SSISG_SG_fLi64ELi64ELNS4_4UMMA5MajorE0ELSM_0ELNSL_7ScaleInE0ELSN_0EEEEEENS4_6LayoutISC_NS5_IJNSA_ILi0EEESR_SR_EEEEENS5_IJNS4_10UnderscoreESU_SU_EEEEENS4_13SM90_TMA_LOADENS4_14ComposedLayoutINS4_7SwizzleILi3ELi4ELi3EEENS4_18smem_ptr_flag_bitsILi32EEENSQ_INS5_IJNSA_ILi8EEENSA_ILi32EEEEEENS5_IJS14_SB_EEEEEEEvNS4_8identityESX_S18_vS19_EENS_8epilogue10collective18CollectiveEpilogueINS1B_23Sm100TmaWarpSpecializedILi3ELi2ELi16ELb1ELb0EEEJSF_NS5_IJNSQ_ISE_SB_EENSQ_IS14_SB_EEEEESG_SH_SG_SH_NS1B_6fusion15FusionCallbacksIS1F_NS1J_17LinearCombinationISG_fSG_fLNS_15FloatRoundStyleE2EEESF_S1I_JEEENS4_5SM1004TMEM4LOAD26SM100_TMEM_LOAD_16dp128b8xESX_S18_NS4_17SM75_U32x4_LDSM_NENS4_14SM90_TMA_STOREES18_NS4_17SM90_U32x4_STSM_NENS4_39AutoVectorizingCopyWithAssumedAlignmentILi128EEEEEEvvEEEEvNT_6ParamsE --------------------------
	.section	.nv.info._ZN7cutlass13device_kernelINS_4gemm6kernel13GemmUniversalIN4cute5tupleIJiiiiEEENS1_10collective13CollectiveMmaINS1_35MainloopSm100TmaUmmaWarpSpecializedILi3ELi2ELi4ENS5_IJNS4_1CILi1EEESB_SB_EEEEENS5_IJNSA_ILi64EEESE_SE_EEENS_10tfloat32_tENS5_IJlSB_lEEESG_SH_NS4_8TiledMMAINS4_8MMA_AtomIJNS4_17SM100_MMA_TF32_SSISG_SG_fLi64ELi64ELNS4_4UMMA5MajorE0ELSM_0ELNSL_7ScaleInE0ELSN_0EEEEEENS4_6LayoutISC_NS5_IJNSA_ILi0EEESR_SR_EEEEENS5_IJNS4_10UnderscoreESU_SU_EEEEENS4_13SM90_TMA_LOADENS4_14ComposedLayoutINS4_7SwizzleILi3ELi4ELi3EEENS4_18smem_ptr_flag_bitsILi32EEENSQ_INS5_IJNSA_ILi8EEENSA_ILi32EEEEEENS5_IJS14_SB_EEEEEEEvNS4_8identityESX_S18_vS19_EENS_8epilogue10collective18CollectiveEpilogueINS1B_23Sm100TmaWarpSpecializedILi3ELi2ELi16ELb1ELb0EEEJSF_NS5_IJNSQ_ISE_SB_EENSQ_IS14_SB_EEEEESG_SH_SG_SH_NS1B_6fusion15FusionCallbacksIS1F_NS1J_17LinearCombinationISG_fSG_fLNS_15FloatRoundStyleE2EEESF_S1I_JEEENS4_5SM1004TMEM4LOAD26SM100_TMEM_LOAD_16dp128b8xESX_S18_NS4_17SM75_U32x4_LDSM_NENS4_14SM90_TMA_STOREES18_NS4_17SM90_U32x4_STSM_NENS4_39AutoVectorizingCopyWithAssumedAlignmentILi128EEEEEEvvEEEEvNT_6ParamsE,"",@"SHT_CUDA_INFO"
	.sectionflags	@""
	.align	4


	//----- nvinfo : EIATTR_CUDA_API_VERSION
	.align		4
        /*0000*/ 	.byte	0x04, 0x37
        /*0002*/ 	.short	(.L_31 - .L_30)
.L_30:
        /*0004*/ 	.word	0x00000082


	//----- nvinfo : EIATTR_KPARAM_INFO
	.align		4
.L_31:
        /*0008*/ 	.byte	0x04, 0x17
        /*000a*/ 	.short	(.L_33 - .L_32)
.L_32:
        /*000c*/ 	.word	0x00000000
        /*0010*/ 	.short	0x0000
        /*0012*/ 	.short	0x0000
        /*0014*/ 	.byte	0x00, 0xf0, 0x01, 0x20


	//----- nvinfo : EIATTR_AT_ENTRY_FRAGMENTS
	.align		4
.L_33:
        /*0018*/ 	.byte	0x04, 0x4f
        /*001a*/ 	.short	(.L_35 - .L_34)


	//   ....[0]....
.L_34:
        /*001c*/ 	.word	0x00000006


	//----- nvinfo : EIATTR_RESERVED_SMEM_USED
	.align		4
.L_35:
        /*0020*/ 	.byte	0x01, 0x41
	.zero		2


	//----- nvinfo : EIATTR_SPARSE_MMA_MASK
	.align		4
        /*0024*/ 	.byte	0x03, 0x50
        /*0026*/ 	.short	0x0000


	//----- nvinfo : EIATTR_TCGEN05_1CTA_USED
	.align		4
        /*0028*/ 	.byte	0x01, 0x51
	.zero		2


	//----- nvinfo : EIATTR_MAXREG_COUNT
	.align		4
        /*002c*/ 	.byte	0x03, 0x1b
        /*002e*/ 	.short	0x00ff


	//----- nvinfo : EIATTR_NUM_BARRIERS
	.align		4
        /*0030*/ 	.byte	0x02, 0x4c
        /*0032*/ 	.byte	0x07
	.zero		1


	//----- nvinfo : EIATTR_EXTERNS
	.align		4
        /*0034*/ 	.byte	0x04, 0x0f
        /*0036*/ 	.short	(.L_37 - .L_36)


	//   ....[0]....
	.align		4
.L_36:
        /*0038*/ 	.word	index@(__assertfail)


	//----- nvinfo : EIATTR_MERCURY_ISA_VERSION
	.align		4
.L_37:
        /*003c*/ 	.byte	0x03, 0x5f
        /*003e*/ 	.short	0x0101


	//----- nvinfo : EIATTR_INT_WARP_WIDE_INSTR_OFFSETS
	.align		4
        /*0040*/ 	.byte	0x04, 0x31
        /*0042*/ 	.short	(.L_39 - .L_38)


	//   ....[0]....
.L_38:
        /*0044*/ 	.word	0x00001ef0


	//   ....[1]....
        /*0048*/ 	.word	0x00003ad0


	//   ....[2]....
        /*004c*/ 	.word	0x00003af0


	//   ....[3]....
        /*0050*/ 	.word	0x00003b20


	//   ....[4]....
        /*0054*/ 	.word	0x00004430


	//   ....[5]....
        /*0058*/ 	.word	0x00004450


	//   ....[6]....
        /*005c*/ 	.word	0x00004720


	//   ....[7]....
        /*0060*/ 	.word	0x00004850


	//----- nvinfo : EIATTR_COOP_GROUP_MASK_REGIDS
	.align		4
.L_39:
        /*0064*/ 	.byte	0x04, 0x29
        /*0066*/ 	.short	(.L_41 - .L_40)


	//   ....[0]....
.L_40:
        /*0068*/ 	.word	0xffffffff


	//   ....[1]....
        /*006c*/ 	.word	0xffffffff


	//   ....[2]....
        /*0070*/ 	.word	0xffffffff


	//   ....[3]....
        /*0074*/ 	.word	0xffffffff


	//   ....[4]....
        /*0078*/ 	.word	0xffffffff


	//   ....[5]....
        /*007c*/ 	.word	0xffffffff


	//   ....[6]....
        /*0080*/ 	.word	0xffffffff


	//   ....[7]....
        /*0084*/ 	.word	0xffffffff


	//   ....[8]....
        /*0088*/ 	.word	0xffffffff


	//   ....[9]....
        /*008c*/ 	.word	0xffffffff


	//   ....[10]....
        /*0090*/ 	.word	0xffffffff


	//   ....[11]....
        /*0094*/ 	.word	0xffffffff


	//   ....[12]....
        /*0098*/ 	.word	0xffffffff


	//----- nvinfo : EIATTR_COOP_GROUP_INSTR_OFFSETS
	.align		4
.L_41:
        /*009c*/ 	.byte	0x04, 0x28
        /*009e*/ 	.short	(.L_43 - .L_42)


	//   ....[0]....
.L_42:
        /*00a0*/ 	.word	0x00000090


	//   ....[1]....
        /*00a4*/ 	.word	0x000004d0


	//   ....[2]....
        /*00a8*/ 	.word	0x00000620


	//   ....[3]....
        /*00ac*/ 	.word	0x000007a0


	//   ....[4]....
        /*00b0*/ 	.word	0x000008a0


	//   ....[5]....
        /*00b4*/ 	.word	0x00000a10


	//   ....[6]....
        /*00b8*/ 	.word	0x00000bb0


	//   ....[7]....
        /*00bc*/ 	.word	0x00001dd0


	//   ....[8]....
        /*00c0*/ 	.word	0x00002b20


	//   ....[9]....
        /*00c4*/ 	.word	0x00002d30


	//   ....[10]....
        /*00c8*/ 	.word	0x00002d60


	//   ....[11]....
        /*00cc*/ 	.word	0x000039b0


	//   ....[12]....
        /*00d0*/ 	.word	0x00003be0


	//----- nvinfo : EIATTR_VRC_CTA_INIT_COUNT
	.align		4
.L_43:
        /*00d4*/ 	.byte	0x02, 0x4a
        /*00d6*/ 	.byte	0x80
	.zero		1


	//----- nvinfo : EIATTR_SYSCALL_OFFSETS
	.align		4
        /*00d8*/ 	.byte	0x04, 0x46
        /*00da*/ 	.short	(.L_45 - .L_44)


	//   ....[0]....
.L_44:
        /*00dc*/ 	.word	0x00005440


	//   ....[1]....
        /*00e0*/ 	.word	0x00005530


	//   ....[2]....
        /*00e4*/ 	.word	0x00005df0


	//   ....[3]....
        /*00e8*/ 	.word	0x00006840


	//----- nvinfo : EIATTR_MBARRIER_INSTR_OFFSETS
	.align		4
.L_45:
        /*00ec*/ 	.byte	0x04, 0x39
        /*00ee*/ 	.short	(.L_47 - .L_46)


	//   ....[0]....
.L_46:
        /*00f0*/ 	.word	0x000005b0
        /*00f4*/ 	.word	0x000000ff
        /*00f8*/ 	.word	0x00000000
        /*00fc*/ 	.short	0x0100
        /*00fe*/ 	.byte	0x05
	.zero		1


	//   ....[1]....
        /*0100*/ 	.word	0x000005c0
        /*0104*/ 	.word	0x000000ff
        /*0108*/ 	.word	0x00000018
        /*010c*/ 	.short	0x0100
        /*010e*/ 	.byte	0x05
	.zero		1


	//   ....[2]....
        /*0110*/ 	.word	0x000005d0
        /*0114*/ 	.word	0x000000ff
        /*0118*/ 	.word	0x00000008
        /*011c*/ 	.short	0x0100
        /*011e*/ 	.byte	0x05
	.zero		1


	//   ....[3]....
        /*0120*/ 	.word	0x000005e0
        /*0124*/ 	.word	0x000000ff
        /*0128*/ 	.word	0x00000020
        /*012c*/ 	.short	0x0100
        /*012e*/ 	.byte	0x05
	.zero		1


	//   ....[4]....
        /*0130*/ 	.word	0x000005f0
        /*0134*/ 	.word	0x000000ff
        /*0138*/ 	.word	0x00000010
        /*013c*/ 	.short	0x0100
        /*013e*/ 	.byte	0x05
	.zero		1


	//   ....[5]....
        /*0140*/ 	.word	0x00000600
        /*0144*/ 	.word	0x000000ff
        /*0148*/ 	.word	0x00000028
        /*014c*/ 	.short	0x0100
        /*014e*/ 	.byte	0x05
	.zero		1


	//   ....[6]....
        /*0150*/ 	.word	0x00000730
        /*0154*/ 	.word	0x000000ff
        /*0158*/ 	.word	0x00000030
        /*015c*/ 	.short	0x0100
        /*015e*/ 	.byte	0x07
	.zero		1


	//   ....[7]....
        /*0160*/ 	.word	0x00000740
        /*0164*/ 	.word	0x000000ff
        /*0168*/ 	.word	0x00000048
        /*016c*/ 	.short	0x0100
        /*016e*/ 	.byte	0x07
	.zero		1


	//   ....[8]....
        /*0170*/ 	.word	0x00000750
        /*0174*/ 	.word	0x000000ff
        /*0178*/ 	.word	0x00000038
        /*017c*/ 	.short	0x0100
        /*017e*/ 	.byte	0x07
	.zero		1


	//   ....[9]....
        /*0180*/ 	.word	0x00000760
        /*0184*/ 	.word	0x000000ff
        /*0188*/ 	.word	0x00000050
        /*018c*/ 	.short	0x0100
        /*018e*/ 	.byte	0x07
	.zero		1


	//   ....[10]....
        /*0190*/ 	.word	0x00000770
        /*0194*/ 	.word	0x000000ff
        /*0198*/ 	.word	0x00000040
        /*019c*/ 	.short	0x0100
        /*019e*/ 	.byte	0x07
	.zero		1


	//   ....[11]....
        /*01a0*/ 	.word	0x00000780
        /*01a4*/ 	.word	0x000000ff
        /*01a8*/ 	.word	0x00000058
        /*01ac*/ 	.short	0x0100
        /*01ae*/ 	.byte	0x07
	.zero		1


	//   ....[12]....
        /*01b0*/ 	.word	0x00000870
        /*01b4*/ 	.word	0x000000ff
        /*01b8*/ 	.word	0x00000060
        /*01bc*/ 	.short	0x0100
        /*01be*/ 	.byte	0x05
	.zero		1


	//   ....[13]....
        /*01c0*/ 	.word	0x00000880
        /*01c4*/ 	.word	0x000000ff
        /*01c8*/ 	.word	0x00000068
        /*01cc*/ 	.short	0x0100
        /*01ce*/ 	.byte	0x05
	.zero		1


	//   ....[14]....
        /*01d0*/ 	.word	0x000009c0
        /*01d4*/ 	.word	0x000000ff
        /*01d8*/ 	.word	0x00000070
        /*01dc*/ 	.short	0x0100
        /*01de*/ 	.byte	0x05
	.zero		1


	//   ....[15]....
        /*01e0*/ 	.word	0x000009d0
        /*01e4*/ 	.word	0x000000ff
        /*01e8*/ 	.word	0x00000080
        /*01ec*/ 	.short	0x0100
        /*01ee*/ 	.byte	0x05
	.zero		1


	//   ....[16]....
        /*01f0*/ 	.word	0x000009e0
        /*01f4*/ 	.word	0x000000ff
        /*01f8*/ 	.word	0x00000078
        /*01fc*/ 	.short	0x0100
        /*01fe*/ 	.byte	0x05
	.zero		1


	//   ....[17]....
        /*0200*/ 	.word	0x000009f0
        /*0204*/ 	.word	0x000000ff
        /*0208*/ 	.word	0x00000088
        /*020c*/ 	.short	0x0100
        /*020e*/ 	.byte	0x05
	.zero		1


	//   ....[18]....
        /*0210*/ 	.word	0x00000b20
        /*0214*/ 	.word	0x000000ff
        /*0218*/ 	.word	0x00000090
        /*021c*/ 	.short	0x0100
        /*021e*/ 	.byte	0x07
	.zero		1


	//   ....[19]....
        /*0220*/ 	.word	0x00000b30
        /*0224*/ 	.word	0x000000ff
        /*0228*/ 	.word	0x000000b0
        /*022c*/ 	.short	0x0100
        /*022e*/ 	.byte	0x07
	.zero		1


	//   ....[20]....
        /*0230*/ 	.word	0x00000b40
        /*0234*/ 	.word	0x000000ff
        /*0238*/ 	.word	0x00000098
        /*023c*/ 	.short	0x0100
        /*023e*/ 	.byte	0x07
	.zero		1


	//   ....[21]....
        /*0240*/ 	.word	0x00000b50
        /*0244*/ 	.word	0x000000ff
        /*0248*/ 	.word	0x000000b8
        /*024c*/ 	.short	0x0100
        /*024e*/ 	.byte	0x07
	.zero		1


	//   ....[22]....
        /*0250*/ 	.word	0x00000b60
        /*0254*/ 	.word	0x000000ff
        /*0258*/ 	.word	0x000000a0
        /*025c*/ 	.short	0x0100
        /*025e*/ 	.byte	0x07
	.zero		1


	//   ....[23]....
        /*0260*/ 	.word	0x00000b70
        /*0264*/ 	.word	0x000000ff
        /*0268*/ 	.word	0x000000c0
        /*026c*/ 	.short	0x0100
        /*026e*/ 	.byte	0x07
	.zero		1


	//   ....[24]....
        /*0270*/ 	.word	0x00000b80
        /*0274*/ 	.word	0x000000ff
        /*0278*/ 	.word	0x000000a8
        /*027c*/ 	.short	0x0100
        /*027e*/ 	.byte	0x07
	.zero		1


	//   ....[25]....
        /*0280*/ 	.word	0x00000b90
        /*0284*/ 	.word	0x000000ff
        /*0288*/ 	.word	0x000000c8
        /*028c*/ 	.short	0x0100
        /*028e*/ 	.byte	0x07
	.zero		1


	//   ....[26]....
        /*0290*/ 	.word	0x00000c80
        /*0294*/ 	.word	0x000000ff
        /*0298*/ 	.word	0x000000d0
        /*029c*/ 	.short	0x0100
        /*029e*/ 	.byte	0x05
	.zero		1


	//   ....[27]....
        /*02a0*/ 	.word	0x00000c90
        /*02a4*/ 	.word	0x000000ff
        /*02a8*/ 	.word	0x000000e0
        /*02ac*/ 	.short	0x0100
        /*02ae*/ 	.byte	0x05
	.zero		1


	//   ....[28]....
        /*02b0*/ 	.word	0x00000ca0
        /*02b4*/ 	.word	0x000000ff
        /*02b8*/ 	.word	0x000000d8
        /*02bc*/ 	.short	0x0100
        /*02be*/ 	.byte	0x05
	.zero		1


	//   ....[29]....
        /*02c0*/ 	.word	0x00000cb0
        /*02c4*/ 	.word	0x000000ff
        /*02c8*/ 	.word	0x000000e8
        /*02cc*/ 	.short	0x0100
        /*02ce*/ 	.byte	0x05
	.zero		1


	//   ....[30]....
        /*02d0*/ 	.word	0x00001590
        /*02d4*/ 	.word	0x00000003
        /*02d8*/ 	.word	0x000000e0
        /*02dc*/ 	.short	0x010a
        /*02de*/ 	.byte	0xff
	.zero		1


	//   ....[31]....
        /*02e0*/ 	.word	0x000015c0
        /*02e4*/ 	.word	0x00000003
        /*02e8*/ 	.word	0x000000d0
        /*02ec*/ 	.short	0x0101
        /*02ee*/ 	.byte	0xff
	.zero		1


	//   ....[32]....
        /*02f0*/ 	.word	0x00001690
        /*02f4*/ 	.word	0x000000ff
        /*02f8*/ 	.word	0x00000018
        /*02fc*/ 	.short	0x010a
        /*02fe*/ 	.byte	0x08
	.zero		1


	//   ....[33]....
        /*0300*/ 	.word	0x00001730
        /*0304*/ 	.word	0x000000ff
        /*0308*/ 	.word	0x00000018
        /*030c*/ 	.short	0x010a
        /*030e*/ 	.byte	0x21
	.zero		1


	//   ....[34]....
        /*0310*/ 	.word	0x00001880
        /*0314*/ 	.word	0x000000ff
        /*0318*/ 	.word	0x00000018
        /*031c*/ 	.short	0x010a
        /*031e*/ 	.byte	0x08
	.zero		1


	//   ....[35]....
        /*0320*/ 	.word	0x00001a40
        /*0324*/ 	.word	0x000000ff
        /*0328*/ 	.word	0x00000068
        /*032c*/ 	.short	0x0101
        /*032e*/ 	.byte	0x04
	.zero		1


	//   ....[36]....
        /*0330*/ 	.word	0x00001a60
        /*0334*/ 	.word	0x000000ff
        /*0338*/ 	.word	0x00000018
        /*033c*/ 	.short	0x010a
        /*033e*/ 	.byte	0x08
	.zero		1


	//   ....[37]....
        /*0340*/ 	.word	0x00001ae0
        /*0344*/ 	.word	0x000000ff
        /*0348*/ 	.word	0x00000018
        /*034c*/ 	.short	0x010a
        /*034e*/ 	.byte	0x21
	.zero		1


	//   ....[38]....
        /*0350*/ 	.word	0x00001c30
        /*0354*/ 	.word	0x000000ff
        /*0358*/ 	.word	0x00000018
        /*035c*/ 	.short	0x010a
        /*035e*/ 	.byte	0x08
	.zero		1


	//   ....[39]....
        /*0360*/ 	.word	0x00001e00
        /*0364*/ 	.word	0x00000002
        /*0368*/ 	.word	0x00000070
        /*036c*/ 	.short	0x010a
        /*036e*/ 	.byte	0xff
	.zero		1


	//   ....[40]....
        /*0370*/ 	.word	0x00001ec0
        /*0374*/ 	.word	0x00000002
        /*0378*/ 	.word	0x00000000
        /*037c*/ 	.short	0x0101
        /*037e*/ 	.byte	0xff
	.zero		1


	//   ....[41]....
        /*0380*/ 	.word	0x00002420
        /*0384*/ 	.word	0x000000ff
        /*0388*/ 	.word	0x00000000
        /*038c*/ 	.short	0x010a
        /*038e*/ 	.byte	0x05
	.zero		1


	//   ....[42]....
        /*0390*/ 	.word	0x000024b0
        /*0394*/ 	.word	0x000000ff
        /*0398*/ 	.word	0x00000000
        /*039c*/ 	.short	0x010a
        /*039e*/ 	.byte	0x05
	.zero		1


	//   ....[43]....
        /*03a0*/ 	.word	0x00002550
        /*03a4*/ 	.word	0x00000000
        /*03a8*/ 	.word	0x00000000
        /*03ac*/ 	.short	0x010a
        /*03ae*/ 	.byte	0xff
	.zero		1


	//   ....[44]....
        /*03b0*/ 	.word	0x00002670
        /*03b4*/ 	.word	0x00000000
        /*03b8*/ 	.word	0x000000d0
        /*03bc*/ 	.short	0x010a
        /*03be*/ 	.byte	0xff
	.zero		1


	//   ....[45]....
        /*03c0*/ 	.word	0x000026d0
        /*03c4*/ 	.word	0x00000004
        /*03c8*/ 	.word	0x00000000
        /*03cc*/ 	.short	0x0101
        /*03ce*/ 	.byte	0xff
	.zero		1


	//   ....[46]....
        /*03d0*/ 	.word	0x000026f0
        /*03d4*/ 	.word	0x000000ff
        /*03d8*/ 	.word	0x00000080
        /*03dc*/ 	.short	0x010a
        /*03de*/ 	.byte	0x05
	.zero		1


	//   ....[47]....
        /*03e0*/ 	.word	0x00002810
        /*03e4*/ 	.word	0x00000000
        /*03e8*/ 	.word	0x00000070
        /*03ec*/ 	.short	0x010a
        /*03ee*/ 	.byte	0xff
	.zero		1


	//   ....[48]....
        /*03f0*/ 	.word	0x00002920
        /*03f4*/ 	.word	0x00000000
        /*03f8*/ 	.word	0x00000000
        /*03fc*/ 	.short	0x0101
        /*03fe*/ 	.byte	0xff
	.zero		1


	//   ....[49]....
        /*0400*/ 	.word	0x000029b0
        /*0404*/ 	.word	0x000000ff
        /*0408*/ 	.word	0x00000080
        /*040c*/ 	.short	0x0106
        /*040e*/ 	.byte	0x05
	.zero		1


	//   ....[50]....
        /*0410*/ 	.word	0x000029d0
        /*0414*/ 	.word	0x000000ff
        /*0418*/ 	.word	0x00000080
        /*041c*/ 	.short	0x010a
        /*041e*/ 	.byte	0x05
	.zero		1


	//   ....[51]....
        /*0420*/ 	.word	0x00002a60
        /*0424*/ 	.word	0x000000ff
        /*0428*/ 	.word	0x00000080
        /*042c*/ 	.short	0x0106
        /*042e*/ 	.byte	0x04
	.zero		1


	//   ....[52]....
        /*0430*/ 	.word	0x00002aa0
        /*0434*/ 	.word	0x00000000
        /*0438*/ 	.word	0x00000080
        /*043c*/ 	.short	0x010a
        /*043e*/ 	.byte	0xff
	.zero		1


	//   ....[53]....
        /*0440*/ 	.word	0x00003060
        /*0444*/ 	.word	0x00000000
        /*0448*/ 	.word	0x00000070
        /*044c*/ 	.short	0x010a
        /*044e*/ 	.byte	0xff
	.zero		1


	//   ....[54]....
        /*0450*/ 	.word	0x00003170
        /*0454*/ 	.word	0x00000003
        /*0458*/ 	.word	0x00000000
        /*045c*/ 	.short	0x0101
        /*045e*/ 	.byte	0xff
	.zero		1


	//   ....[55]....
        /*0460*/ 	.word	0x00003180
        /*0464*/ 	.word	0x000000ff
        /*0468*/ 	.word	0x00000000
        /*046c*/ 	.short	0x010a
        /*046e*/ 	.byte	0x07
	.zero		1


	//   ....[56]....
        /*0470*/ 	.word	0x00003200
        /*0474*/ 	.word	0x000000ff
        /*0478*/ 	.word	0x000000b0
        /*047c*/ 	.short	0x010a
        /*047e*/ 	.byte	0x06
	.zero		1


	//   ....[57]....
        /*0480*/ 	.word	0x000032d0
        /*0484*/ 	.word	0x000000ff
        /*0488*/ 	.word	0x00000000
        /*048c*/ 	.short	0x010a
        /*048e*/ 	.byte	0x0b
	.zero		1


	//   ....[58]....
        /*0490*/ 	.word	0x00003400
        /*0494*/ 	.word	0x000000ff
        /*0498*/ 	.word	0x00000000
        /*049c*/ 	.short	0x010a
        /*049e*/ 	.byte	0x22
	.zero		1


	//   ....[59]....
        /*04a0*/ 	.word	0x000037e0
        /*04a4*/ 	.word	0x000000ff
        /*04a8*/ 	.word	0x00000000
        /*04ac*/ 	.short	0x010a
        /*04ae*/ 	.byte	0x06
	.zero		1


	//   ....[60]....
        /*04b0*/ 	.word	0x00003870
        /*04b4*/ 	.word	0x000000ff
        /*04b8*/ 	.word	0x00000000
        /*04bc*/ 	.short	0x010a
        /*04be*/ 	.byte	0x06
	.zero		1


	//   ....[61]....
        /*04c0*/ 	.word	0x00003900
        /*04c4*/ 	.word	0x000000ff
        /*04c8*/ 	.word	0x00000000
        /*04cc*/ 	.short	0x010a
        /*04ce*/ 	.byte	0x06
	.zero		1


	//   ....[62]....
        /*04d0*/ 	.word	0x00003990
        /*04d4*/ 	.word	0x000000ff
        /*04d8*/ 	.word	0x00000000
        /*04dc*/ 	.short	0x010a
        /*04de*/ 	.byte	0x07
	.zero		1


	//   ....[63]....
        /*04e0*/ 	.word	0x00003dd0
        /*04e4*/ 	.word	0x00000000
        /*04e8*/ 	.word	0x00000070
        /*04ec*/ 	.short	0x010a
        /*04ee*/ 	.byte	0xff
	.zero		1


	//   ....[64]....
        /*04f0*/ 	.word	0x00003e90
        /*04f4*/ 	.word	0x00000000
        /*04f8*/ 	.word	0x00000000
        /*04fc*/ 	.short	0x0101
        /*04fe*/ 	.byte	0xff
	.zero		1


	//   ....[65]....
        /*0500*/ 	.word	0x000041b0
        /*0504*/ 	.word	0x000000ff
        /*0508*/ 	.word	0x00000068
        /*050c*/ 	.short	0x010a
        /*050e*/ 	.byte	0x07
	.zero		1


	//   ....[66]....
        /*0510*/ 	.word	0x000043d0
        /*0514*/ 	.word	0x000000ff
        /*0518*/ 	.word	0x00000048
        /*051c*/ 	.short	0x010a
        /*051e*/ 	.byte	0x0f
	.zero		1


	//   ....[67]....
        /*0520*/ 	.word	0x000045e0
        /*0524*/ 	.word	0x000000ff
        /*0528*/ 	.word	0x00000030
        /*052c*/ 	.short	0x010b
        /*052e*/ 	.byte	0x0f
	.zero		1


	//   ....[68]....
        /*0530*/ 	.word	0x00004660
        /*0534*/ 	.word	0x000000ff
        /*0538*/ 	.word	0x00000000
        /*053c*/ 	.short	0x0101
        /*053e*/ 	.byte	0x10
	.zero		1


	//   ....[69]....
        /*0540*/ 	.word	0x00004690
        /*0544*/ 	.word	0x000000ff
        /*0548*/ 	.word	0x00000048
        /*054c*/ 	.short	0x010a
        /*054e*/ 	.byte	0x0d
	.zero		1


	//   ....[70]....
        /*0550*/ 	.word	0x000048a0
        /*0554*/ 	.word	0x000000ff
        /*0558*/ 	.word	0x00000030
        /*055c*/ 	.short	0x010b
        /*055e*/ 	.byte	0x0d
	.zero		1


	//   ....[71]....
        /*0560*/ 	.word	0x00004910
        /*0564*/ 	.word	0x000000ff
        /*0568*/ 	.word	0x00000000
        /*056c*/ 	.short	0x0101
        /*056e*/ 	.byte	0x0f
	.zero		1


	//   ....[72]....
        /*0570*/ 	.word	0x00004960
        /*0574*/ 	.word	0x000000ff
        /*0578*/ 	.word	0x00000000
        /*057c*/ 	.short	0x010a
        /*057e*/ 	.byte	0x04
	.zero		1


	//   ....[73]....
        /*0580*/ 	.word	0x000049f0
        /*0584*/ 	.word	0x000000ff
        /*0588*/ 	.word	0x00000000
        /*058c*/ 	.short	0x010a
        /*058e*/ 	.byte	0x04
	.zero		1


	//   ....[74]....
        /*0590*/ 	.word	0x00004a90
        /*0594*/ 	.word	0x00000000
        /*0598*/ 	.word	0x00000000
        /*059c*/ 	.short	0x010a
        /*059e*/ 	.byte	0xff
	.zero		1


	//   ....[75]....
        /*05a0*/ 	.word	0x00004e10
        /*05a4*/ 	.word	0x00000000
        /*05a8*/ 	.word	0x00000070
        /*05ac*/ 	.short	0x010a
        /*05ae*/ 	.byte	0xff
	.zero		1


	//   ....[76]....
        /*05b0*/ 	.word	0x00004f20
        /*05b4*/ 	.word	0x00000000
        /*05b8*/ 	.word	0x00000000
        /*05bc*/ 	.short	0x0101
        /*05be*/ 	.byte	0xff
	.zero		1


	//   ....[77]....
        /*05c0*/ 	.word	0x000059a0
        /*05c4*/ 	.word	0x00000000
        /*05c8*/ 	.word	0x00000030
        /*05cc*/ 	.short	0x010a
        /*05ce*/ 	.byte	0xff
	.zero		1


	//   ....[78]....
        /*05d0*/ 	.word	0x00005a10
        /*05d4*/ 	.word	0x00000054
        /*05d8*/ 	.word	0x00000090
        /*05dc*/ 	.short	0x010a
        /*05de*/ 	.byte	0xff
	.zero		1


	//   ....[79]....
        /*05e0*/ 	.word	0x00005aa0
        /*05e4*/ 	.word	0x00000000
        /*05e8*/ 	.word	0x00000030
        /*05ec*/ 	.short	0x010a
        /*05ee*/ 	.byte	0xff
	.zero		1


	//   ....[80]....
        /*05f0*/ 	.word	0x00005cd0
        /*05f4*/ 	.word	0x00000054
        /*05f8*/ 	.word	0x00000090
        /*05fc*/ 	.short	0x010a
        /*05fe*/ 	.byte	0xff
	.zero		1


	//   ....[81]....
        /*0600*/ 	.word	0x00006560
        /*0604*/ 	.word	0x00000000
        /*0608*/ 	.word	0x00000000
        /*060c*/ 	.short	0x0101
        /*060e*/ 	.byte	0xff
	.zero		1


	//   ....[82]....
        /*0610*/ 	.word	0x00006570
        /*0614*/ 	.word	0x00000002
        /*0618*/ 	.word	0x00000030
        /*061c*/ 	.short	0x010a
        /*061e*/ 	.byte	0xff
	.zero		1


	//   ....[83]....
        /*0620*/ 	.word	0x00006640
        /*0624*/ 	.word	0x00000002
        /*0628*/ 	.word	0x00000030
        /*062c*/ 	.short	0x010a
        /*062e*/ 	.byte	0xff
	.zero		1


	//   ....[84]....
        /*0630*/ 	.word	0x000069d0
        /*0634*/ 	.word	0x000000ff
        /*0638*/ 	.word	0x00000000
        /*063c*/ 	.short	0x0101
        /*063e*/ 	.byte	0x05
	.zero		1


	//   ....[85]....
        /*0640*/ 	.word	0x00007020
        /*0644*/ 	.word	0x00000002
        /*0648*/ 	.word	0x00000000
        /*064c*/ 	.short	0x0101
        /*064e*/ 	.byte	0xff
	.zero		1


	//   ....[86]....
        /*0650*/ 	.word	0x00007290
        /*0654*/ 	.word	0x000000ff
        /*0658*/ 	.word	0x00000000
        /*065c*/ 	.short	0x0101
        /*065e*/ 	.byte	0x04
	.zero		1


	//   ....[87]....
        /*0660*/ 	.word	0x000072b0
        /*0664*/ 	.word	0x00000003
        /*0668*/ 	.word	0x000000e0
        /*066c*/ 	.short	0x010a
        /*066e*/ 	.byte	0xff
	.zero		1


	//   ....[88]....
        /*0670*/ 	.word	0x00007310
        /*0674*/ 	.word	0x00000002
        /*0678*/ 	.word	0x00000018
        /*067c*/ 	.short	0x010a
        /*067e*/ 	.byte	0xff
	.zero		1


	//   ....[89]....
        /*0680*/ 	.word	0x00007370
        /*0684*/ 	.word	0x00000002
        /*0688*/ 	.word	0x00000018
        /*068c*/ 	.short	0x010a
        /*068e*/ 	.byte	0xff
	.zero		1


	//   ....[90]....
        /*0690*/ 	.word	0x000073c0
        /*0694*/ 	.word	0x00000002
        /*0698*/ 	.word	0x00000070
        /*069c*/ 	.short	0x010a
        /*069e*/ 	.byte	0xff
	.zero		1


	//   ....[91]....
        /*06a0*/ 	.word	0x00007420
        /*06a4*/ 	.word	0x00000000
        /*06a8*/ 	.word	0x00000000
        /*06ac*/ 	.short	0x010a
        /*06ae*/ 	.byte	0xff
	.zero		1


	//   ....[92]....
        /*06b0*/ 	.word	0x00007480
        /*06b4*/ 	.word	0x00000000
        /*06b8*/ 	.word	0x00000000
        /*06bc*/ 	.short	0x010a
        /*06be*/ 	.byte	0xff
	.zero		1


	//   ....[93]....
        /*06c0*/ 	.word	0x000074d0
        /*06c4*/ 	.word	0x00000000
        /*06c8*/ 	.word	0x000000d0
        /*06cc*/ 	.short	0x010a
        /*06ce*/ 	.byte	0xff
	.zero		1


	//   ....[94]....
        /*06d0*/ 	.word	0x00007530
        /*06d4*/ 	.word	0x00000000
        /*06d8*/ 	.word	0x00000080
        /*06dc*/ 	.short	0x010a
        /*06de*/ 	.byte	0xff
	.zero		1


	//   ....[95]....
        /*06e0*/ 	.word	0x00007580
        /*06e4*/ 	.word	0x00000000
        /*06e8*/ 	.word	0x00000070
        /*06ec*/ 	.short	0x010a
        /*06ee*/ 	.byte	0xff
	.zero		1


	//   ....[96]....
        /*06f0*/ 	.word	0x000075e0
        /*06f4*/ 	.word	0x00000000
        /*06f8*/ 	.word	0x00000080
        /*06fc*/ 	.short	0x010a
        /*06fe*/ 	.byte	0xff
	.zero		1


	//   ....[97]....
        /*0700*/ 	.word	0x00007630
        /*0704*/ 	.word	0x00000000
        /*0708*/ 	.word	0x00000070
        /*070c*/ 	.short	0x010a
        /*070e*/ 	.byte	0xff
	.zero		1


	//   ....[98]....
        /*0710*/ 	.word	0x00007690
        /*0714*/ 	.word	0x00000003
        /*0718*/ 	.word	0x000000b0
        /*071c*/ 	.short	0x010a
        /*071e*/ 	.byte	0xff
	.zero		1


	//   ....[99]....
        /*0720*/ 	.word	0x000076f0
        /*0724*/ 	.word	0x00000000
        /*0728*/ 	.word	0x00000000
        /*072c*/ 	.short	0x010a
        /*072e*/ 	.byte	0xff
	.zero		1


	//   ....[100]....
        /*0730*/ 	.word	0x00007750
        /*0734*/ 	.word	0x00000000
        /*0738*/ 	.word	0x00000000
        /*073c*/ 	.short	0x010a
        /*073e*/ 	.byte	0xff
	.zero		1


	//   ....[101]....
        /*0740*/ 	.word	0x000077b0
        /*0744*/ 	.word	0x00000000
        /*0748*/ 	.word	0x00000000
        /*074c*/ 	.short	0x010a
        /*074e*/ 	.byte	0xff
	.zero		1


	//   ....[102]....
        /*0750*/ 	.word	0x00007810
        /*0754*/ 	.word	0x00000000
        /*0758*/ 	.word	0x00000000
        /*075c*/ 	.short	0x010a
        /*075e*/ 	.byte	0xff
	.zero		1


	//   ....[103]....
        /*0760*/ 	.word	0x00007870
        /*0764*/ 	.word	0x00000000
        /*0768*/ 	.word	0x00000000
        /*076c*/ 	.short	0x010a
        /*076e*/ 	.byte	0xff
	.zero		1


	//   ....[104]....
        /*0770*/ 	.word	0x000078c0
        /*0774*/ 	.word	0x00000000
        /*0778*/ 	.word	0x00000070
        /*077c*/ 	.short	0x010a
        /*077e*/ 	.byte	0xff
	.zero		1


	//   ....[105]....
        /*0780*/ 	.word	0x00007920
        /*0784*/ 	.word	0x00000000
        /*0788*/ 	.word	0x00000068
        /*078c*/ 	.short	0x010a
        /*078e*/ 	.byte	0xff
	.zero		1


	//   ....[106]....
        /*0790*/ 	.word	0x00007980
        /*0794*/ 	.word	0x00000000
        /*0798*/ 	.word	0x00000048
        /*079c*/ 	.short	0x010a
        /*079e*/ 	.byte	0xff
	.zero		1


	//   ....[107]....
        /*07a0*/ 	.word	0x000079e0
        /*07a4*/ 	.word	0x00000003
        /*07a8*/ 	.word	0x00000048
        /*07ac*/ 	.short	0x010a
        /*07ae*/ 	.byte	0xff
	.zero		1


	//   ....[108]....
        /*07b0*/ 	.word	0x00007a40
        /*07b4*/ 	.word	0x00000000
        /*07b8*/ 	.word	0x00000000
        /*07bc*/ 	.short	0x010a
        /*07be*/ 	.byte	0xff
	.zero		1


	//   ....[109]....
        /*07c0*/ 	.word	0x00007aa0
        /*07c4*/ 	.word	0x00000000
        /*07c8*/ 	.word	0x00000000
        /*07cc*/ 	.short	0x010a
        /*07ce*/ 	.byte	0xff
	.zero		1


	//   ....[110]....
        /*07d0*/ 	.word	0x00007af0
        /*07d4*/ 	.word	0x00000000
        /*07d8*/ 	.word	0x00000070
        /*07dc*/ 	.short	0x010a
        /*07de*/ 	.byte	0xff
	.zero		1


	//   ....[111]....
        /*07e0*/ 	.word	0x00007b40
        /*07e4*/ 	.word	0x00000000
        /*07e8*/ 	.word	0x00000030
        /*07ec*/ 	.short	0x010a
        /*07ee*/ 	.byte	0xff
	.zero		1


	//   ....[112]....
        /*07f0*/ 	.word	0x00007b90
        /*07f4*/ 	.word	0x00000054
        /*07f8*/ 	.word	0x00000090
        /*07fc*/ 	.short	0x010a
        /*07fe*/ 	.byte	0xff
	.zero		1


	//   ....[113]....
        /*0800*/ 	.word	0x00007be0
        /*0804*/ 	.word	0x00000002
        /*0808*/ 	.word	0x00000030
        /*080c*/ 	.short	0x010a
        /*080e*/ 	.byte	0xff
	.zero		1


	//----- nvinfo : EIATTR_NUM_MBARRIERS
	.align		4
.L_47:
        /*0810*/ 	.byte	0x03, 0x38
        /*0812*/ 	.short	0x001e


	//----- nvinfo : EIATTR_EXIT_INSTR_OFFSETS
	.align		4
        /*0814*/ 	.byte	0x04, 0x1c
        /*0816*/ 	.short	(.L_49 - .L_48)


	//   ....[0]....
.L_48:
        /*0818*/ 	.word	0x00002580


	//   ....[1]....
        /*081c*/ 	.word	0x00002a70


	//   ....[2]....
        /*0820*/ 	.word	0x00002ad0


	//   ....[3]....
        /*0824*/ 	.word	0x00003bf0


	//   ....[4]....
        /*0828*/ 	.word	0x00004ac0


	//   ....[5]....
        /*082c*/ 	.word	0x00004b00


	//   ....[6]....
        /*0830*/ 	.word	0x00007180


	//   ....[7]....
        /*0834*/ 	.word	0x00007200


	//   ....[8]....
        /*0838*/ 	.word	0x00007230


	//   ....[9]....
        /*083c*/ 	.word	0x000072a0


	//----- nvinfo : EIATTR_MAX_THREADS
	.align		4
.L_49:
        /*0840*/ 	.byte	0x04, 0x05
        /*0842*/ 	.short	(.L_51 - .L_50)
.L_50:
        /*0844*/ 	.word	0x00000100
        /*0848*/ 	.word	0x00000001
        /*084c*/ 	.word	0x00000001


	//----- nvinfo : EIATTR_CRS_STACK_SIZE
	.align		4
.L_51:
        /*0850*/ 	.byte	0x04, 0x1e
        /*0852*/ 	.short	(.L_53 - .L_52)
.L_52:
        /*0854*/ 	.word	0x00000000


	//----- nvinfo : EIATTR_CBANK_PARAM_SIZE
	.align		4
.L_53:
        /*0858*/ 	.byte	0x03, 0x19
        /*085a*/ 	.short	0x0800


	//----- nvinfo : EIATTR_PARAM_CBANK
	.align		4
        /*085c*/ 	.byte	0x04, 0x0a
        /*085e*/ 	.short	(.L_55 - .L_54)
	.align		4
.L_54:
        /*0860*/ 	.word	index@(.nv.constant0._ZN7cutlass13device_kernelINS_4gemm6kernel13GemmUniversalIN4cute5tupleIJiiiiEEENS1_10collective13CollectiveMmaINS1_35MainloopSm100TmaUmmaWarpSpecializedILi3ELi2ELi4ENS5_IJNS4_1CILi1EEESB_SB_EEEEENS5_IJNSA_ILi64EEESE_SE_EEENS_10tfloat32_tENS5_IJlSB_lEEESG_SH_NS4_8TiledMMAINS4_8MMA_AtomIJNS4_17SM100_MMA_TF32_SSISG_SG_fLi64ELi64ELNS4_4UMMA5MajorE0ELSM_0ELNSL_7ScaleInE0ELSN_0EEEEEENS4_6LayoutISC_NS5_IJNSA_ILi0EEESR_SR_EEEEENS5_IJNS4_10UnderscoreESU_SU_EEEEENS4_13SM90_TMA_LOADENS4_14ComposedLayoutINS4_7SwizzleILi3ELi4ELi3EEENS4_18smem_ptr_flag_bitsILi32EEENSQ_INS5_IJNSA_ILi8EEENSA_ILi32EEEEEENS5_IJS14_SB_EEEEEEEvNS4_8identityESX_S18_vS19_EENS_8epilogue10collective18CollectiveEpilogueINS1B_23Sm100TmaWarpSpecializedILi3ELi2ELi16ELb1ELb0EEEJSF_NS5_IJNSQ_ISE_SB_EENSQ_IS14_SB_EEEEESG_SH_SG_SH_NS1B_6fusion15FusionCallbacksIS1F_NS1J_17LinearCombinationISG_fSG_fLNS_15FloatRoundStyleE2EEESF_S1I_JEEENS4_5SM1004TMEM4LOAD26SM100_TMEM_LOAD_16dp128b8xESX_S18_NS4_17SM75_U32x4_LDSM_NENS4_14SM90_TMA_STOREES18_NS4_17SM90_U32x4_STSM_NENS4_39AutoVectorizingCopyWithAssumedAlignmentILi128EEEEEEvvEEEEvNT_6ParamsE)
        /*0864*/ 	.short	0x0380
        /*0866*/ 	.short	0x0800


	//----- nvinfo : EIATTR_SW_WAR
	.align		4
.L_55:
        /*0868*/ 	.byte	0x04, 0x36
        /*086a*/ 	.short	(.L_57 - .L_56)
.L_56:
        /*086c*/ 	.word	0x00000008
.L_57:


//--------------------- .nv.callgraph             --------------------------
	.section	.nv.callgraph,"",@"SHT_CUDA_CALLGRAPH"
	.align	4
	.sectionentsize	8
	.align		4
        /*0000*/ 	.word	0x00000000
	.align		4
        /*0004*/ 	.word	0xffffffff
	.align		4
        /*0008*/ 	.word	index@(_ZN7cutlass13device_kernelINS_4gemm6kernel13GemmUniversalIN4cute5tupleIJiiiiEEENS1_10collective13CollectiveMmaINS1_35MainloopSm100TmaUmmaWarpSpecializedILi3ELi2ELi4ENS5_IJNS4_1CILi1EEESB_SB_EEEEENS5_IJNSA_ILi64EEESE_SE_EEENS_10tfloat32_tENS5_IJlSB_lEEESG_SH_NS4_8TiledMMAINS4_8MMA_AtomIJNS4_17SM100_MMA_TF32_SSISG_SG_fLi64ELi64ELNS4_4UMMA5MajorE0ELSM_0ELNSL_7ScaleInE0ELSN_0EEEEEENS4_6LayoutISC_NS5_IJNSA_ILi0EEESR_SR_EEEEENS5_IJNS4_10UnderscoreESU_SU_EEEEENS4_13SM90_TMA_LOADENS4_14ComposedLayoutINS4_7SwizzleILi3ELi4ELi3EEENS4_18smem_ptr_flag_bitsILi32EEENSQ_INS5_IJNSA_ILi8EEENSA_ILi32EEEEEENS5_IJS14_SB_EEEEEEEvNS4_8identityESX_S18_vS19_EENS_8epilogue10collective18CollectiveEpilogueINS1B_23Sm100TmaWarpSpecializedILi3ELi2ELi16ELb1ELb0EEEJSF_NS5_IJNSQ_ISE_SB_EENSQ_IS14_SB_EEEEESG_SH_SG_SH_NS1B_6fusion15FusionCallbacksIS1F_NS1J_17LinearCombinationISG_fSG_fLNS_15FloatRoundStyleE2EEESF_S1I_JEEENS4_5SM1004TMEM4LOAD26SM100_TMEM_LOAD_16dp128b8xESX_S18_NS4_17SM75_U32x4_LDSM_NENS4_14SM90_TMA_STOREES18_NS4_17SM90_U32x4_STSM_NENS4_39AutoVectorizingCopyWithAssumedAlignmentILi128EEEEEEvvEEEEvNT_6ParamsE)
	.align		4
        /*000c*/ 	.word	index@(__assertfail)
	.align		4
        /*0010*/ 	.word	0x00000000
	.align		4
        /*0014*/ 	.word	0xfffffffe
	.align		4
        /*0018*/ 	.word	0x00000000
	.align		4
        /*001c*/ 	.word	0xfffffffd
	.align		4
        /*0020*/ 	.word	0x00000000
	.align		4
        /*0024*/ 	.word	0xfffffffc


//--------------------- .nv.constant4             --------------------------
	.section	.nv.constant4,"a",@progbits
	.align	8
	.align		8
.nv.constant4:
        /*0000*/ 	.dword	__assertfail
	.align		8
        /*0008*/ 	.dword	__unnamed_1
	.align		8
        /*0010*/ 	.dword	__unnamed_2
	.align		8
        /*0018*/ 	.dword	_ZN40_INTERNAL_599bf049_4_k_cu_034d6812_222254cuda3std3__45__cpo5beginE
	.align		8
        /*0020*/ 	.dword	_ZN40_INTERNAL_599bf049_4_k_cu_034d6812_222254cuda3std3__45__cpo3endE
	.align		8
        /*0028*/ 	.dword	_ZN40_INTERNAL_599bf049_4_k_cu_034d6812_222254cuda3std3__45__cpo6cbeginE
	.align		8
        /*0030*/ 	.dword	_ZN40_INTERNAL_599bf049_4_k_cu_034d6812_222254cuda3std3__45__cpo4cendE
	.align		8
        /*0038*/ 	.dword	_ZN40_INTERNAL_599bf049_4_k_cu_034d6812_222254cuda3std3__442_GLOBAL__N__599bf049_4_k_cu_034d6812_222256ignoreE
	.align		8
        /*0040*/ 	.dword	_ZN40_INTERNAL_599bf049_4_k_cu_034d6812_222254cuda3std3__419piecewise_constructE
	.align		8
        /*0048*/ 	.dword	_ZN40_INTERNAL_599bf049_4_k_cu_034d6812_222254cuda3std3__48in_placeE
	.align		8
        /*0050*/ 	.dword	_ZN40_INTERNAL_599bf049_4_k_cu_034d6812_222254cuda3std6ranges3__45__cpo4swapE
	.align		8
        /*0058*/ 	.dword	_ZN40_INTERNAL_599bf049_4_k_cu_034d6812_222254cuda3std6ranges3__45__cpo9iter_moveE
	.align		8
        /*0060*/ 	.dword	_ZN40_INTERNAL_599bf049_4_k_cu_034d6812_222254cute7productE
	.align		8
        /*0068*/ 	.dword	_ZN40_INTERNAL_599bf049_4_k_cu_034d6812_222254cute1_E
	.align		8
        /*0070*/ 	.dword	$str$25
	.align		8
        /*0078*/ 	.dword	$str$26
	.align		8
        /*0080*/ 	.dword	$str$27
	.align		8
        /*0088*/ 	.dword	$str$28


//--------------------- .text._ZN7cutlass13device_kernelINS_4gemm6kernel13GemmUniversalIN4cute5tupleIJiiiiEEENS1_10collective13CollectiveMmaINS1_35MainloopSm100TmaUmmaWarpSpecializedILi3ELi2ELi4ENS5_IJNS4_1CILi1EEESB_SB_EEEEENS5_IJNSA_ILi64EEESE_SE_EEENS_10tfloat32_tENS5_IJlSB_lEEESG_SH_NS4_8TiledMMAINS4_8MMA_AtomIJNS4_17SM100_MMA_TF32_SSISG_SG_fLi64ELi64ELNS4_4UMMA5MajorE0ELSM_0ELNSL_7ScaleInE0ELSN_0EEEEEENS4_6LayoutISC_NS5_IJNSA_ILi0EEESR_SR_EEEEENS5_IJNS4_10UnderscoreESU_SU_EEEEENS4_13SM90_TMA_LOADENS4_14ComposedLayoutINS4_7SwizzleILi3ELi4ELi3EEENS4_18smem_ptr_flag_bitsILi32EEENSQ_INS5_IJNSA_ILi8EEENSA_ILi32EEEEEENS5_IJS14_SB_EEEEEEEvNS4_8identityESX_S18_vS19_EENS_8epilogue10collective18CollectiveEpilogueINS1B_23Sm100TmaWarpSpecializedILi3ELi2ELi16ELb1ELb0EEEJSF_NS5_IJNSQ_ISE_SB_EENSQ_IS14_SB_EEEEESG_SH_SG_SH_NS1B_6fusion15FusionCallbacksIS1F_NS1J_17LinearCombinationISG_fSG_fLNS_15FloatRoundStyleE2EEESF_S1I_JEEENS4_5SM1004TMEM4LOAD26SM100_TMEM_LOAD_16dp128b8xESX_S18_NS4_17SM75_U32x4_LDSM_NENS4_14SM90_TMA_STOREES18_NS4_17SM90_U32x4_STSM_NENS4_39AutoVectorizingCopyWithAssumedAlignmentILi128EEEEEEvvEEEEvNT_6ParamsE --------------------------
	.section	.text._ZN7cutlass13device_kernelINS_4gemm6kernel13GemmUniversalIN4cute5tupleIJiiiiEEENS1_10collective13CollectiveMmaINS1_35MainloopSm100TmaUmmaWarpSpecializedILi3ELi2ELi4ENS5_IJNS4_1CILi1EEESB_SB_EEEEENS5_IJNSA_ILi64EEESE_SE_EEENS_10tfloat32_tENS5_IJlSB_lEEESG_SH_NS4_8TiledMMAINS4_8MMA_AtomIJNS4_17SM100_MMA_TF32_SSISG_SG_fLi64ELi64ELNS4_4UMMA5MajorE0ELSM_0ELNSL_7ScaleInE0ELSN_0EEEEEENS4_6LayoutISC_NS5_IJNSA_ILi0EEESR_SR_EEEEENS5_IJNS4_10UnderscoreESU_SU_EEEEENS4_13SM90_TMA_LOADENS4_14ComposedLayoutINS4_7SwizzleILi3ELi4ELi3EEENS4_18smem_ptr_flag_bitsILi32EEENSQ_INS5_IJNSA_ILi8EEENSA_ILi32EEEEEENS5_IJS14_SB_EEEEEEEvNS4_8identityESX_S18_vS19_EENS_8epilogue10collective18CollectiveEpilogueINS1B_23Sm100TmaWarpSpecializedILi3ELi2ELi16ELb1ELb0EEEJSF_NS5_IJNSQ_ISE_SB_EENSQ_IS14_SB_EEEEESG_SH_SG_SH_NS1B_6fusion15FusionCallbacksIS1F_NS1J_17LinearCombinationISG_fSG_fLNS_15FloatRoundStyleE2EEESF_S1I_JEEENS4_5SM1004TMEM4LOAD26SM100_TMEM_LOAD_16dp128b8xESX_S18_NS4_17SM75_U32x4_LDSM_NENS4_14SM90_TMA_STOREES18_NS4_17SM90_U32x4_STSM_NENS4_39AutoVectorizingCopyWithAssumedAlignmentILi128EEEEEEvvEEEEvNT_6ParamsE,"ax",@progbits
	.align	128
.text._ZN7cutlass13device_kernelINS_4gemm6kernel13GemmUniversalIN4cute5tupleIJiiiiEEENS1_10collective13CollectiveMmaINS1_35MainloopSm100TmaUmmaWarpSpecializedILi3ELi2ELi4ENS5_IJNS4_1CILi1EEESB_SB_EEEEENS5_IJNSA_ILi64EEESE_SE_EEENS_10tfloat32_tENS5_IJlSB_lEEESG_SH_NS4_8TiledMMAINS4_8MMA_AtomIJNS4_17SM100_MMA_TF32_SSISG_SG_fLi64ELi64ELNS4_4UMMA5MajorE0ELSM_0ELNSL_7ScaleInE0ELSN_0EEEEEENS4_6LayoutISC_NS5_IJNSA_ILi0EEESR_SR_EEEEENS5_IJNS4_10UnderscoreESU_SU_EEEEENS4_13SM90_TMA_LOADENS4_14ComposedLayoutINS4_7SwizzleILi3ELi4ELi3EEENS4_18smem_ptr_flag_bitsILi32EEENSQ_INS5_IJNSA_ILi8EEENSA_ILi32EEEEEENS5_IJS14_SB_EEEEEEEvNS4_8identityESX_S18_vS19_EENS_8epilogue10collective18CollectiveEpilogueINS1B_23Sm100TmaWarpSpecializedILi3ELi2ELi16ELb1ELb0EEEJSF_NS5_IJNSQ_ISE_SB_EENSQ_IS14_SB_EEEEESG_SH_SG_SH_NS1B_6fusion15FusionCallbacksIS1F_NS1J_17LinearCombinationISG_fSG_fLNS_15FloatRoundStyleE2EEESF_S1I_JEEENS4_5SM1004TMEM4LOAD26SM100_TMEM_LOAD_16dp128b8xESX_S18_NS4_17SM75_U32x4_LDSM_NENS4_14SM90_TMA_STOREES18_NS4_17SM90_U32x4_STSM_NENS4_39AutoVectorizingCopyWithAssumedAlignmentILi128EEEEEEvvEEEEvNT_6ParamsE:
        .type           _ZN7cutlass13device_kernelINS_4gemm6kernel13GemmUniversalIN4cute5tupleIJiiiiEEENS1_10collective13CollectiveMmaINS1_35MainloopSm100TmaUmmaWarpSpecializedILi3ELi2ELi4ENS5_IJNS4_1CILi1EEESB_SB_EEEEENS5_IJNSA_ILi64EEESE_SE_EEENS_10tfloat32_tENS5_IJlSB_lEEESG_SH_NS4_8TiledMMAINS4_8MMA_AtomIJNS4_17SM100_MMA_TF32_SSISG_SG_fLi64ELi64ELNS4_4UMMA5MajorE0ELSM_0ELNSL_7ScaleInE0ELSN_0EEEEEENS4_6LayoutISC_NS5_IJNSA_ILi0EEESR_SR_EEEEENS5_IJNS4_10UnderscoreESU_SU_EEEEENS4_13SM90_TMA_LOADENS4_14ComposedLayoutINS4_7SwizzleILi3ELi4ELi3EEENS4_18smem_ptr_flag_bitsILi32EEENSQ_INS5_IJNSA_ILi8EEENSA_ILi32EEEEEENS5_IJS14_SB_EEEEEEEvNS4_8identityESX_S18_vS19_EENS_8epilogue10collective18CollectiveEpilogueINS1B_23Sm100TmaWarpSpecializedILi3ELi2ELi16ELb1ELb0EEEJSF_NS5_IJNSQ_ISE_SB_EENSQ_IS14_SB_EEEEESG_SH_SG_SH_NS1B_6fusion15FusionCallbacksIS1F_NS1J_17LinearCombinationISG_fSG_fLNS_15FloatRoundStyleE2EEESF_S1I_JEEENS4_5SM1004TMEM4LOAD26SM100_TMEM_LOAD_16dp128b8xESX_S18_NS4_17SM75_U32x4_LDSM_NENS4_14SM90_TMA_STOREES18_NS4_17SM90_U32x4_STSM_NENS4_39AutoVectorizingCopyWithAssumedAlignmentILi128EEEEEEvvEEEEvNT_6ParamsE,@function
        .size           _ZN7cutlass13device_kernelINS_4gemm6kernel13GemmUniversalIN4cute5tupleIJiiiiEEENS1_10collective13CollectiveMmaINS1_35MainloopSm100TmaUmmaWarpSpecializedILi3ELi2ELi4ENS5_IJNS4_1CILi1EEESB_SB_EEEEENS5_IJNSA_ILi64EEESE_SE_EEENS_10tfloat32_tENS5_IJlSB_lEEESG_SH_NS4_8TiledMMAINS4_8MMA_AtomIJNS4_17SM100_MMA_TF32_SSISG_SG_fLi64ELi64ELNS4_4UMMA5MajorE0ELSM_0ELNSL_7ScaleInE0ELSN_0EEEEEENS4_6LayoutISC_NS5_IJNSA_ILi0EEESR_SR_EEEEENS5_IJNS4_10UnderscoreESU_SU_EEEEENS4_13SM90_TMA_LOADENS4_14ComposedLayoutINS4_7SwizzleILi3ELi4ELi3EEENS4_18smem_ptr_flag_bitsILi32EEENSQ_INS5_IJNSA_ILi8EEENSA_ILi32EEEEEENS5_IJS14_SB_EEEEEEEvNS4_8identityESX_S18_vS19_EENS_8epilogue10collective18CollectiveEpilogueINS1B_23Sm100TmaWarpSpecializedILi3ELi2ELi16ELb1ELb0EEEJSF_NS5_IJNSQ_ISE_SB_EENSQ_IS14_SB_EEEEESG_SH_SG_SH_NS1B_6fusion15FusionCallbacksIS1F_NS1J_17LinearCombinationISG_fSG_fLNS_15FloatRoundStyleE2EEESF_S1I_JEEENS4_5SM1004TMEM4LOAD26SM100_TMEM_LOAD_16dp128b8xESX_S18_NS4_17SM75_U32x4_LDSM_NENS4_14SM90_TMA_STOREES18_NS4_17SM90_U32x4_STSM_NENS4_39AutoVectorizingCopyWithAssumedAlignmentILi128EEEEEEvvEEEEvNT_6ParamsE,(.L_x_151 - _ZN7cutlass13device_kernelINS_4gemm6kernel13GemmUniversalIN4cute5tupleIJiiiiEEENS1_10collective13CollectiveMmaINS1_35MainloopSm100TmaUmmaWarpSpecializedILi3ELi2ELi4ENS5_IJNS4_1CILi1EEESB_SB_EEEEENS5_IJNSA_ILi64EEESE_SE_EEENS_10tfloat32_tENS5_IJlSB_lEEESG_SH_NS4_8TiledMMAINS4_8MMA_AtomIJNS4_17SM100_MMA_TF32_SSISG_SG_fLi64ELi64ELNS4_4UMMA5MajorE0ELSM_0ELNSL_7ScaleInE0ELSN_0EEEEEENS4_6LayoutISC_NS5_IJNSA_ILi0EEESR_SR_EEEEENS5_IJNS4_10UnderscoreESU_SU_EEEEENS4_13SM90_TMA_LOADENS4_14ComposedLayoutINS4_7SwizzleILi3ELi4ELi3EEENS4_18smem_ptr_flag_bitsILi32EEENSQ_INS5_IJNSA_ILi8EEENSA_ILi32EEEEEENS5_IJS14_SB_EEEEEEEvNS4_8identityESX_S18_vS19_EENS_8epilogue10collective18CollectiveEpilogueINS1B_23Sm100TmaWarpSpecializedILi3ELi2ELi16ELb1ELb0EEEJSF_NS5_IJNSQ_ISE_SB_EENSQ_IS14_SB_EEEEESG_SH_SG_SH_NS1B_6fusion15FusionCallbacksIS1F_NS1J_17LinearCombinationISG_fSG_fLNS_15FloatRoundStyleE2EEESF_S1I_JEEENS4_5SM1004TMEM4LOAD26SM100_TMEM_LOAD_16dp128b8xESX_S18_NS4_17SM75_U32x4_LDSM_NENS4_14SM90_TMA_STOREES18_NS4_17SM90_U32x4_STSM_NENS4_39AutoVectorizingCopyWithAssumedAlignmentILi128EEEEEEvvEEEEvNT_6ParamsE)
        .other          _ZN7cutlass13device_kernelINS_4gemm6kernel13GemmUniversalIN4cute5tupleIJiiiiEEENS1_10collective13CollectiveMmaINS1_35MainloopSm100TmaUmmaWarpSpecializedILi3ELi2ELi4ENS5_IJNS4_1CILi1EEESB_SB_EEEEENS5_IJNSA_ILi64EEESE_SE_EEENS_10tfloat32_tENS5_IJlSB_lEEESG_SH_NS4_8TiledMMAINS4_8MMA_AtomIJNS4_17SM100_MMA_TF32_SSISG_SG_fLi64ELi64ELNS4_4UMMA5MajorE0ELSM_0ELNSL_7ScaleInE0ELSN_0EEEEEENS4_6LayoutISC_NS5_IJNSA_ILi0EEESR_SR_EEEEENS5_IJNS4_10UnderscoreESU_SU_EEEEENS4_13SM90_TMA_LOADENS4_14ComposedLayoutINS4_7SwizzleILi3ELi4ELi3EEENS4_18smem_ptr_flag_bitsILi32EEENSQ_INS5_IJNSA_ILi8EEENSA_ILi32EEEEEENS5_IJS14_SB_EEEEEEEvNS4_8identityESX_S18_vS19_EENS_8epilogue10collective18CollectiveEpilogueINS1B_23Sm100TmaWarpSpecializedILi3ELi2ELi16ELb1ELb0EEEJSF_NS5_IJNSQ_ISE_SB_EENSQ_IS14_SB_EEEEESG_SH_SG_SH_NS1B_6fusion15FusionCallbacksIS1F_NS1J_17LinearCombinationISG_fSG_fLNS_15FloatRoundStyleE2EEESF_S1I_JEEENS4_5SM1004TMEM4LOAD26SM100_TMEM_LOAD_16dp128b8xESX_S18_NS4_17SM75_U32x4_LDSM_NENS4_14SM90_TMA_STOREES18_NS4_17SM90_U32x4_STSM_NENS4_39AutoVectorizingCopyWithAssumedAlignmentILi128EEEEEEvvEEEEvNT_6ParamsE,@"STO_CUDA_ENTRY STV_DEFAULT"
_ZN7cutlass13device_kernelINS_4gemm6kernel13GemmUniversalIN4cute5tupleIJiiiiEEENS1_10collective13CollectiveMmaINS1_35MainloopSm100TmaUmmaWarpSpecializedILi3ELi2ELi4ENS5_IJNS4_1CILi1EEESB_SB_EEEEENS5_IJNSA_ILi64EEESE_SE_EEENS_10tfloat32_tENS5_IJlSB_lEEESG_SH_NS4_8TiledMMAINS4_8MMA_AtomIJNS4_17SM100_MMA_TF32_SSISG_SG_fLi64ELi64ELNS4_4UMMA5MajorE0ELSM_0ELNSL_7ScaleInE0ELSN_0EEEEEENS4_6LayoutISC_NS5_IJNSA_ILi0EEESR_SR_EEEEENS5_IJNS4_10UnderscoreESU_SU_EEEEENS4_13SM90_TMA_LOADENS4_14ComposedLayoutINS4_7SwizzleILi3ELi4ELi3EEENS4_18smem_ptr_flag_bitsILi32EEENSQ_INS5_IJNSA_ILi8EEENSA_ILi32EEEEEENS5_IJS14_SB_EEEEEEEvNS4_8identityESX_S18_vS19_EENS_8epilogue10collective18CollectiveEpilogueINS1B_23Sm100TmaWarpSpecializedILi3ELi2ELi16ELb1ELb0EEEJSF_NS5_IJNSQ_ISE_SB_EENSQ_IS14_SB_EEEEESG_SH_SG_SH_NS1B_6fusion15FusionCallbacksIS1F_NS1J_17LinearCombinationISG_fSG_fLNS_15FloatRoundStyleE2EEESF_S1I_JEEENS4_5SM1004TMEM4LOAD26SM100_TMEM_LOAD_16dp128b8xESX_S18_NS4_17SM75_U32x4_LDSM_NENS4_14SM90_TMA_STOREES18_NS4_17SM90_U32x4_STSM_NENS4_39AutoVectorizingCopyWithAssumedAlignmentILi128EEEEEEvvEEEEvNT_6ParamsE:
[----:B------:R-:W1:Y:S01]  /*0000*/  LDC R1, c[0x0][0x37c] ;  /* 0x0000df00ff017b82 */ /* 0x000e620000000800 */
[----:B------:R-:W2:Y:S01]  /*0010*/  S2R R79, SR_TID.X ;  /* 0x00000000004f7919 */ /* 0x000ea20000002100 */
[----:B------:R-:W3:Y:S01]  /*0020*/  LDCU.64 UR4, c[0x0][0x890] ;  /* 0x00011200ff0477ac */ /* 0x000ee20008000a00 */
[----:B------:R-:W-:Y:S02]  /*0030*/  PRMT R67, RZ, 0x7610, R67 ;  /* 0x00007610ff437816 */ /* 0x000fe40000000043 */
[----:B------:R-:W-:Y:S01]  /*0040*/  ELECT P5, URZ, PT ;  /* 0x0000000000ff782f */ /* 0x000fe200038a0000 */
[----:B------:R-:W4:Y:S01]  /*0050*/  LDCU.64 UR46, c[0x0][0x358] ;  /* 0x00006b00ff2e77ac */ /* 0x000f220008000a00 */
[----:B---3--:R-:W-:-:S04]  /*0060*/  UISETP.NE.U32.AND UP0, UPT, UR4, URZ, UPT ;  /* 0x000000ff0400728c */ /* 0x008fc8000bf05070 */
[----:B------:R-:W-:Y:S01]  /*0070*/  UISETP.NE.AND.EX UP0, UPT, UR5, URZ, UPT, UP0 ;  /* 0x000000ff0500728c */ /* 0x000fe2000bf05300 */
[----:B--2---:R-:W-:-:S05]  /*0080*/  SHF.R.U32.HI R73, RZ, 0x5, R79 ;  /* 0x00000005ff497819 */ /* 0x004fca000001164f */
[----:B------:R-:W2:Y:S02]  /*0090*/  SHFL.IDX PT, R0, R73, RZ, 0x1f ;  /* 0x00001fff49007589 */ /* 0x000ea400000e0000 */
[----:B--2---:R-:W-:Y:S01]  /*00a0*/  R2UR UR8, R0 ;  /* 0x00000000000872ca */ /* 0x004fe200000e0000 */
[----:B-1--4-:R-:W-:-:S14]  /*00b0*/  BRA.U UP0, `(.L_x_0) ;  /* 0x00000001002c7547 */ /* 0x012fdc000b800000 */
[----:B------:R-:W1:Y:S02]  /*00c0*/  LDCU.64 UR6, c[0x0][0x888] ;  /* 0x00011100ff0677ac */ /* 0x000e640008000a00 */
[----:B-1----:R-:W-:-:S04]  /*00d0*/  UISETP.NE.U32.AND UP0, UPT, UR6, URZ, UPT ;  /* 0x000000ff0600728c */ /* 0x002fc8000bf05070 */
[----:B------:R-:W-:-:S09]  /*00e0*/  UISETP.NE.AND.EX UP0, UPT, UR7, URZ, UPT, UP0 ;  /* 0x000000ff0700728c */ /* 0x000fd2000bf05300 */
[----:B------:R-:W-:Y:S05]  /*00f0*/  BRA.U !UP0, `(.L_x_1) ;  /* 0x0000000108107547 */ /* 0x000fea000b800000 */
[----:B------:R-:W1:Y:S02]  /*0100*/  LDC.64 R2, c[0x0][0x888] ;  /* 0x00022200ff027b82 */ /* 0x000e640000000a00 */
[----:B-1----:R1:W5:Y:S01]  /*0110*/  LDG.E R35, desc[UR46][R2.64] ;  /* 0x0000002e02237981 */ /* 0x002362000c1e1900 */
[----:B------:R-:W-:Y:S01]  /*0120*/  HFMA2 R67, -RZ, RZ, 0, 5.9604644775390625e-08 ;  /* 0x00000001ff437431 */ /* 0x000fe200000001ff */
[----:B------:R-:W-:Y:S05]  /*0130*/  BRA `(.L_x_0) ;  /* 0x00000000000c7947 */ /* 0x000fea0003800000 */
.L_x_1:
[----:B------:R-:W1:Y:S01]  /*0140*/  LDCU UR6, c[0x0][0x880] ;  /* 0x00011000ff0677ac */ /* 0x000e620008000800 */
[----:B------:R-:W-:Y:S01]  /*0150*/  HFMA2 R67, -RZ, RZ, 0, 5.9604644775390625e-08 ;  /* 0x00000001ff437431 */ /* 0x000fe200000001ff */
[----:B-1----:R-:W-:-:S07]  /*0160*/  MOV R35, UR6 ;  /* 0x0000000600237c02 */ /* 0x002fce0008000f00 */
.L_x_0:
[----:B------:R-:W2:Y:S02]  /*0170*/  LDCU.64 UR6, c[0x0][0x8b0] ;  /* 0x00011600ff0677ac */ /* 0x000ea40008000a00 */
[----:B--2---:R-:W-:-:S04]  /*0180*/  UISETP.NE.U32.AND UP0, UPT, UR6, URZ, UPT ;  /* 0x000000ff0600728c */ /* 0x004fc8000bf05070 */
[----:B------:R-:W-:-:S09]  /*0190*/  UISETP.NE.AND.EX UP0, UPT, UR7, URZ, UPT, UP0 ;  /* 0x000000ff0700728c */ /* 0x000fd2000bf05300 */
[----:B------:R-:W-:Y:S05]  /*01a0*/  BRA.U UP0, `(.L_x_2) ;  /* 0x0000000100247547 */ /* 0x000fea000b800000 */
[----:B------:R-:W2:Y:S02]  /*01b0*/  LDCU.64 UR6, c[0x0][0x8a8] ;  /* 0x00011500ff0677ac */ /* 0x000ea40008000a00 */
[----:B--2---:R-:W-:-:S04]  /*01c0*/  UISETP.NE.U32.AND UP0, UPT, UR6, URZ, UPT ;  /* 0x000000ff0600728c */ /* 0x004fc8000bf05070 */
[----:B------:R-:W-:-:S09]  /*01d0*/  UISETP.NE.AND.EX UP0, UPT, UR7, URZ, UPT, UP0 ;  /* 0x000000ff0700728c */ /* 0x000fd2000bf05300 */
[----:B------:R-:W-:Y:S05]  /*01e0*/  BRA.U !UP0, `(.L_x_3) ;  /* 0x00000001080c7547 */ /* 0x000fea000b800000 */
[----:B-1----:R-:W1:Y:S02]  /*01f0*/  LDC.64 R2, c[0x0][0x8a8] ;  /* 0x00022a00ff027b82 */ /* 0x002e640000000a00 */
[----:B-1----:R2:W5:Y:S01]  /*0200*/  LDG.E R33, desc[UR46][R2.64] ;  /* 0x0000002e02217981 */ /* 0x002562000c1e1900 */
[----:B------:R-:W-:Y:S05]  /*0210*/  BRA `(.L_x_2) ;  /* 0x0000000000087947 */ /* 0x000fea0003800000 */
.L_x_3:
[----:B------:R-:W2:Y:S02]  /*0220*/  LDCU UR6, c[0x0][0x8a0] ;  /* 0x00011400ff0677ac */ /* 0x000ea40008000800 */
[----:B--2---:R-:W-:Y:S02]  /*0230*/  MOV R33, UR6 ;  /* 0x0000000600217c02 */ /* 0x004fe40008000f00 */
.L_x_2:
[----:B------:R-:W-:Y:S01]  /*0240*/  IMAD.U32 R0, RZ, RZ, UR8 ;  /* 0x00000008ff007e24 */ /* 0x000fe2000f8e00ff */
[----:B------:R-:W-:Y:S04]  /*0250*/  BSSY.RECONVERGENT B0, `(.L_x_4) ;  /* 0x000000c000007945 */ /* 0x000fe80003800200 */
[C---:B------:R-:W-:Y:S02]  /*0260*/  ISETP.NE.OR P1, PT, R0.reuse, 0x1, !P5 ;  /* 0x000000010000780c */ /* 0x040fe40006f25670 */
[----:B------:R-:W-:-:S11]  /*0270*/  ISETP.NE.OR P0, PT, R0, 0x3, !P5 ;  /* 0x000000030000780c */ /* 0x000fd60006f05670 */
[----:B------:R-:W-:Y:S05]  /*0280*/  @P1 BRA `(.L_x_5) ;  /* 0x0000000000201947 */ /* 0x000fea0003800000 */
[----:B------:R-:W3:Y:S02]  /*0290*/  LDCU.64 UR6, c[0x0][0x348] ;  /* 0x00006900ff0677ac */ /* 0x000ee40008000a00 */
[----:B---3--:R-:W-:Y:S02]  /*02a0*/  UIADD3 UR10, UP1, UPT, UR6, 0x80, URZ ;  /* 0x00000080060a7890 */ /* 0x008fe4000ff3e0ff */
[----:B------:R-:W-:Y:S02]  /*02b0*/  UIADD3 UR6, UP0, UPT, UR6, 0x180, URZ ;  /* 0x0000018006067890 */ /* 0x000fe4000ff1e0ff */
[----:B------:R-:W-:Y:S02]  /*02c0*/  UIADD3.X UR11, UPT, UPT, URZ, UR7, URZ, UP1, !UPT ;  /* 0x00000007ff0b7290 */ /* 0x000fe40008ffe4ff */
[----:B------:R-:W-:-:S07]  /*02d0*/  UIADD3.X UR7, UPT, UPT, URZ, UR7, URZ, UP0, !UPT ;  /* 0x00000007ff077290 */ /* 0x000fce00087fe4ff */
[----:B------:R3:W-:Y:S02]  /*02e0*/  UTMACCTL.PF [UR10] ;  /* 0x000000000a0079b9 */ /* 0x0007e40008040000 */
[----:B------:R3:W-:Y:S02]  /*02f0*/  UTMACCTL.PF [UR6] ;  /* 0x00000000060079b9 */ /* 0x0007e40008040000 */
[----:B---3--:R-:W-:Y:S01]  /*0300*/  NOP ;  /* 0x0000000000007918 */ /* 0x008fe20000000000 */
.L_x_5:
[----:B------:R-:W-:Y:S05]  /*0310*/  BSYNC.RECONVERGENT B0 ;  /* 0x0000000000007941 */ /* 0x000fea0003800200 */
.L_x_4:
[----:B------:R-:W-:Y:S04]  /*0320*/  BSSY.RECONVERGENT B0, `(.L_x_6) ;  /* 0x000000a000007945 */ /* 0x000fe80003800200 */
        /* <DEDUP_REMOVED lines=9> */
.L_x_7:
[----:B------:R-:W-:Y:S05]  /*03c0*/  BSYNC.RECONVERGENT B0 ;  /* 0x0000000000007941 */ /* 0x000fea0003800200 */
.L_x_6:
[----:B------:R-:W3:Y:S01]  /*03d0*/  LDCU.64 UR6, c[0x0][0x888] ;  /* 0x00011100ff0677ac */ /* 0x000ee20008000a00 */
[----:B------:R-:W-:Y:S02]  /*03e0*/  UISETP.EQ.U32.AND UP1, UPT, UR4, URZ, UPT ;  /* 0x000000ff0400728c */ /* 0x000fe4000bf22070 */
[----:B------:R-:W-:Y:S02]  /*03f0*/  UPLOP3.LUT UP2, UPT, UPT, UPT, UPT, 0x80, 0x8 ;  /* 0x000000000008789c */ /* 0x000fe40003f4f070 */
[----:B---3--:R-:W-:-:S04]  /*0400*/  UISETP.NE.U32.AND UP0, UPT, UR6, URZ, UPT ;  /* 0x000000ff0600728c */ /* 0x008fc8000bf05070 */
[----:B------:R-:W-:-:S04]  /*0410*/  UISETP.NE.AND.EX UP0, UPT, UR7, URZ, UPT, UP0 ;  /* 0x000000ff0700728c */ /* 0x000fc8000bf05300 */
[----:B------:R-:W-:-:S04]  /*0420*/  UISETP.EQ.OR.EX UP3, UPT, UR5, URZ, !UP0, UP1 ;  /* 0x000000ff0500728c */ /* 0x000fc8000c762710 */
[----:B------:R-:W-:-:S05]  /*0430*/  UP2UR UR53, UPR, URZ, 0x8 ;  /* 0x00000008ff357883 */ /* 0x000fca0008000000 */
[----:B------:R-:W-:Y:S07]  /*0440*/  BRA.U !UP3, `(.L_x_8) ;  /* 0x000000010b207547 */ /* 0x000fee000b800000 */
[----:B------:R-:W-:Y:S01]  /*0450*/  UISETP.NE.U32.AND UP2, UPT, UR4, URZ, UPT ;  /* 0x000000ff0400728c */ /* 0x000fe2000bf45070 */
[----:B-----5:R-:W-:Y:S01]  /*0460*/  FSETP.NEU.AND P0, PT, R35, RZ, PT ;  /* 0x000000ff2300720b */ /* 0x020fe20003f0d000 */
[----:B------:R-:W-:Y:S02]  /*0470*/  USEL UR4, URZ, 0xffffffff, UP0 ;  /* 0xffffffffff047887 */ /* 0x000fe40008000000 */
[----:B------:R-:W-:-:S10]  /*0480*/  UISETP.NE.AND.EX UP2, UPT, UR5, URZ, UPT, UP2 ;  /* 0x000000ff0500728c */ /* 0x000fd4000bf45320 */
[----:B------:R-:W-:Y:S01]  /*0490*/  VOTEU.ANY UP1, P0 ;  /* 0x0000000000ff7886 */ /* 0x000fe20000020100 */
[----:B------:R-:W-:-:S04]  /*04a0*/  @!UP2 USEL UR4, URZ, 0xffffffff, UP1 ;  /* 0xffffffffff04a887 */ /* 0x000fc80008800000 */
[----:B------:R-:W-:-:S04]  /*04b0*/  ULOP3.LUT UR4, UR4, 0x1, URZ, 0xc0, !UPT ;  /* 0x0000000104047892 */ /* 0x000fc8000f8ec0ff */
[----:B------:R-:W-:-:S11]  /*04c0*/  UISETP.NE.U32.AND UP2, UPT, UR4, 0x1, UPT ;  /* 0x000000010400788c */ /* 0x000fd6000bf45070 */
.L_x_8:
[----:B-12---:R-:W1:Y:S01]  /*04d0*/  SHFL.IDX PT, R2, R73, RZ, 0x1f ;  /* 0x00001fff49027589 */ /* 0x006e6200000e0000 */
[----:B------:R-:W-:-:S04]  /*04e0*/  UISETP.NE.AND UP1, UPT, UR8, 0x2, UPT ;  /* 0x000000020800788c */ /* 0x000fc8000bf25270 */
[----:B------:R-:W-:Y:S01]  /*04f0*/  USEL UR6, URZ, 0x1, UP1 ;  /* 0x00000001ff067887 */ /* 0x000fe20008800000 */
[----:B-1----:R-:W-:-:S13]  /*0500*/  ISETP.NE.AND P0, PT, R2, RZ, PT ;  /* 0x000000ff0200720c */ /* 0x002fda0003f05270 */
[----:B------:R-:W-:Y:S05]  /*0510*/  @P0 BRA `(.L_x_9) ;  /* 0x0000000000400947 */ /* 0x000fea0003800000 */
[----:B------:R-:W1:Y:S01]  /*0520*/  S2UR UR5, SR_CgaCtaId ;  /* 0x00000000000579c3 */ /* 0x000e620000008800 */
[----:B------:R-:W-:Y:S01]  /*0530*/  UMOV UR7, 0x400 ;  /* 0x0000040000077882 */ /* 0x000fe20000000000 */
[----:B------:R-:W-:Y:S01]  /*0540*/  UMOV UR4, 0x1 ;  /* 0x0000000100047882 */ /* 0x000fe20000000000 */
[----:B------:R-:W-:Y:S01]  /*0550*/  ELECT P0, URZ, PT ;  /* 0x0000000000ff782f */ /* 0x000fe20003800000 */
[----:B------:R-:W-:-:S04]  /*0560*/  UIADD3 UR10, UPT, UPT, -UR4, 0x100000, URZ ;  /* 0x00100000040a7890 */ /* 0x000fc8000fffe1ff */
[----:B------:R-:W-:Y:S02]  /*0570*/  USHF.L.U32 UR11, UR10, 0xb, URZ ;  /* 0x0000000b0a0b7899 */ /* 0x000fe400080006ff */
[----:B------:R-:W-:Y:S02]  /*0580*/  USHF.L.U32 UR10, UR10, 0x1, URZ ;  /* 0x000000010a0a7899 */ /* 0x000fe400080006ff */
[----:B-1----:R-:W-:Y:S01]  /*0590*/  ULEA UR5, UR5, UR7, 0x18 ;  /* 0x0000000705057291 */ /* 0x002fe2000f8ec0ff */
[----:B------:R-:W1:Y:S11]  /*05a0*/  FENCE.VIEW.ASYNC.S ;  /* 0x00000000000073c6 */ /* 0x000e760000000000 */
[----:B-1----:R1:W2:Y:S01]  /*05b0*/  SYNCS.EXCH.64 URZ, [UR5], UR10 ;  /* 0x0000000a05ff75b2 */ /* 0x0022a20008000100 */
[----:B------:R1:W3:Y:S01]  /*05c0*/  SYNCS.EXCH.64 URZ, [UR5+0x18], UR10 ;  /* 0x0000180a05ff75b2 */ /* 0x0002e20008000100 */
[----:B------:R1:W4:Y:S01]  /*05d0*/  SYNCS.EXCH.64 URZ, [UR5+0x8], UR10 ;  /* 0x0000080a05ff75b2 */ /* 0x0003220008000100 */
[----:B------:R1:W1:Y:S01]  /*05e0*/  SYNCS.EXCH.64 URZ, [UR5+0x20], UR10 ;  /* 0x0000200a05ff75b2 */ /* 0x0002620008000100 */
[----:B------:R1:W1:Y:S01]  /*05f0*/  SYNCS.EXCH.64 URZ, [UR5+0x10], UR10 ;  /* 0x0000100a05ff75b2 */ /* 0x0002620008000100 */
[----:B------:R1:W1:Y:S01]  /*0600*/  SYNCS.EXCH.64 URZ, [UR5+0x28], UR10 ;  /* 0x0000280a05ff75b2 */ /* 0x0002620008000100 */
[----:B------:R-:W-:Y:S01]  /*0610*/  NOP ;  /* 0x0000000000007918 */ /* 0x000fe20000000000 */
.L_x_9:
[----:B------:R-:W2:Y:S01]  /*0620*/  SHFL.IDX PT, R2, R73, RZ, 0x1f ;  /* 0x00001fff49027589 */ /* 0x000ea200000e0000 */
[----:B------:R-:W-:Y:S01]  /*0630*/  NOP ;  /* 0x0000000000007918 */ /* 0x000fe20000000000 */
[----:B--2---:R-:W-:-:S13]  /*0640*/  ISETP.NE.AND P0, PT, R2, 0x1, PT ;  /* 0x000000010200780c */ /* 0x004fda0003f05270 */
[----:B------:R-:W-:Y:S05]  /*0650*/  @P0 BRA `(.L_x_10) ;  /* 0x0000000000500947 */ /* 0x000fea0003800000 */
[----:B------:R-:W2:Y:S01]  /*0660*/  S2UR UR7, SR_CgaCtaId ;  /* 0x00000000000779c3 */ /* 0x000ea20000008800 */
[----:B------:R-:W-:Y:S01]  /*0670*/  UMOV UR9, 0x400 ;  /* 0x0000040000097882 */ /* 0x000fe20000000000 */
[----:B-1----:R-:W-:Y:S01]  /*0680*/  UMOV UR5, 0x20 ;  /* 0x0000002000057882 */ /* 0x002fe20000000000 */
[----:B------:R-:W-:Y:S01]  /*0690*/  UMOV UR4, 0x80 ;  /* 0x0000008000047882 */ /* 0x000fe20000000000 */
[----:B------:R-:W-:-:S04]  /*06a0*/  UIADD3 UR10, UPT, UPT, -UR5, 0x100000, URZ ;  /* 0x00100000050a7890 */ /* 0x000fc8000fffe1ff */
[----:B------:R-:W-:Y:S02]  /*06b0*/  USHF.L.U32 UR11, UR10, 0xb, URZ ;  /* 0x0000000b0a0b7899 */ /* 0x000fe400080006ff */
[----:B------:R-:W-:Y:S02]  /*06c0*/  USHF.L.U32 UR10, UR10, 0x1, URZ ;  /* 0x000000010a0a7899 */ /* 0x000fe400080006ff */
[----:B------:R-:W-:-:S04]  /*06d0*/  UIADD3 UR4, UPT, UPT, -UR4, 0x100000, URZ ;  /* 0x0010000004047890 */ /* 0x000fc8000fffe1ff */
[----:B------:R-:W-:Y:S02]  /*06e0*/  USHF.L.U32 UR5, UR4, 0xb, URZ ;  /* 0x0000000b04057899 */ /* 0x000fe400080006ff */
[----:B------:R-:W-:Y:S01]  /*06f0*/  USHF.L.U32 UR4, UR4, 0x1, URZ ;  /* 0x0000000104047899 */ /* 0x000fe200080006ff */
[----:B------:R-:W-:Y:S01]  /*0700*/  ELECT P0, URZ, PT ;  /* 0x0000000000ff782f */ /* 0x000fe20003800000 */
[----:B--2---:R-:W-:Y:S01]  /*0710*/  ULEA UR7, UR7, UR9, 0x18 ;  /* 0x0000000907077291 */ /* 0x004fe2000f8ec0ff */
[----:B------:R-:W1:Y:S11]  /*0720*/  FENCE.VIEW.ASYNC.S ;  /* 0x00000000000073c6 */ /* 0x000e760000000000 */
[----:B-1----:R2:W1:Y:S01]  /*0730*/  SYNCS.EXCH.64 URZ, [UR7+0x30], UR10 ;  /* 0x0000300a07ff75b2 */ /* 0x0024620008000100 */
[----:B------:R2:W1:Y:S01]  /*0740*/  SYNCS.EXCH.64 URZ, [UR7+0x48], UR4 ;  /* 0x0000480407ff75b2 */ /* 0x0004620008000100 */
[----:B------:R2:W1:Y:S01]  /*0750*/  SYNCS.EXCH.64 URZ, [UR7+0x38], UR10 ;  /* 0x0000380a07ff75b2 */ /* 0x0004620008000100 */
[----:B------:R2:W1:Y:S01]  /*0760*/  SYNCS.EXCH.64 URZ, [UR7+0x50], UR4 ;  /* 0x0000500407ff75b2 */ /* 0x0004620008000100 */
[----:B------:R2:W1:Y:S01]  /*0770*/  SYNCS.EXCH.64 URZ, [UR7+0x40], UR10 ;  /* 0x0000400a07ff75b2 */ /* 0x0004620008000100 */
[----:B------:R2:W1:Y:S02]  /*0780*/  SYNCS.EXCH.64 URZ, [UR7+0x58], UR4 ;  /* 0x0000580407ff75b2 */ /* 0x0004640008000100 */
[----:B--2---:R-:W-:Y:S01]  /*0790*/  NOP ;  /* 0x0000000000007918 */ /* 0x004fe20000000000 */
.L_x_10:
[----:B------:R-:W2:Y:S01]  /*07a0*/  SHFL.IDX PT, R2, R73, RZ, 0x1f ;  /* 0x00001fff49027589 */ /* 0x000ea200000e0000 */
[----:B------:R-:W-:Y:S01]  /*07b0*/  NOP ;  /* 0x0000000000007918 */ /* 0x000fe20000000000 */
[----:B--2---:R-:W-:-:S13]  /*07c0*/  ISETP.NE.AND P0, PT, R2, 0x3, PT ;  /* 0x000000030200780c */ /* 0x004fda0003f05270 */
[----:B------:R-:W-:Y:S05]  /*07d0*/  @P0 BRA `(.L_x_11) ;  /* 0x0000000000300947 */ /* 0x000fea0003800000 */
[----:B-1----:R-:W1:Y:S01]  /*07e0*/  S2UR UR5, SR_CgaCtaId ;  /* 0x00000000000579c3 */ /* 0x002e620000008800 */
        /* <DEDUP_REMOVED lines=8> */
[----:B-1----:R2:W1:Y:S01]  /*0870*/  SYNCS.EXCH.64 URZ, [UR5+0x60], UR10 ;  /* 0x0000600a05ff75b2 */ /* 0x0024620008000100 */
[----:B------:R2:W1:Y:S02]  /*0880*/  SYNCS.EXCH.64 URZ, [UR5+0x68], UR10 ;  /* 0x0000680a05ff75b2 */ /* 0x0004640008000100 */
[----:B--2---:R-:W-:Y:S01]  /*0890*/  NOP ;  /* 0x0000000000007918 */ /* 0x004fe20000000000 */
.L_x_11:
[----:B------:R-:W2:Y:S01]  /*08a0*/  SHFL.IDX PT, R2, R73, RZ, 0x1f ;  /* 0x00001fff49027589 */ /* 0x000ea200000e0000 */
[----:B------:R-:W-:Y:S01]  /*08b0*/  NOP ;  /* 0x0000000000007918 */ /* 0x000fe20000000000 */
[----:B--2---:R-:W-:-:S13]  /*08c0*/  ISETP.NE.AND P0, PT, R2, 0x4, PT ;  /* 0x000000040200780c */ /* 0x004fda0003f05270 */
[----:B------:R-:W-:Y:S05]  /*08d0*/  @P0 BRA `(.L_x_12) ;  /* 0x00000000004c0947 */ /* 0x000fea0003800000 */
[----:B-1----:R-:W1:Y:S01]  /*08e0*/  S2UR UR5, SR_CgaCtaId ;  /* 0x00000000000579c3 */ /* 0x002e620000008800 */
[----:B------:R-:W-:Y:S01]  /*08f0*/  UMOV UR9, 0x100 ;  /* 0x0000010000097882 */ /* 0x000fe20000000000 */
[----:B------:R-:W-:Y:S01]  /*0900*/  UMOV UR7, 0x400 ;  /* 0x0000040000077882 */ /* 0x000fe20000000000 */
[----:B------:R-:W-:Y:S01]  /*0910*/  USEL UR9, UR9, 0xe0, UP2 ;  /* 0x000000e009097887 */ /* 0x000fe20009000000 */
[----:B------:R-:W-:Y:S01]  /*0920*/  UMOV UR4, 0x1 ;  /* 0x0000000100047882 */ /* 0x000fe20000000000 */
[----:B------:R-:W-:Y:S01]  /*0930*/  ELECT P0, URZ, PT ;  /* 0x0000000000ff782f */ /* 0x000fe20003800000 */
[----:B------:R-:W-:-:S04]  /*0940*/  UIADD3 UR10, UPT, UPT, -UR4, 0x100000, URZ ;  /* 0x00100000040a7890 */ /* 0x000fc8000fffe1ff */
[----:B------:R-:W-:Y:S02]  /*0950*/  USHF.L.U32 UR11, UR10, 0xb, URZ ;  /* 0x0000000b0a0b7899 */ /* 0x000fe400080006ff */
[----:B------:R-:W-:Y:S02]  /*0960*/  USHF.L.U32 UR10, UR10, 0x1, URZ ;  /* 0x000000010a0a7899 */ /* 0x000fe400080006ff */
[----:B------:R-:W-:-:S04]  /*0970*/  UIADD3 UR12, UPT, UPT, -UR9, 0x100000, URZ ;  /* 0x00100000090c7890 */ /* 0x000fc8000fffe1ff */
[----:B------:R-:W-:Y:S02]  /*0980*/  USHF.L.U32 UR13, UR12, 0xb, URZ ;  /* 0x0000000b0c0d7899 */ /* 0x000fe400080006ff */
[----:B------:R-:W-:Y:S02]  /*0990*/  USHF.L.U32 UR12, UR12, 0x1, URZ ;  /* 0x000000010c0c7899 */ /* 0x000fe400080006ff */
[----:B-1----:R-:W-:Y:S01]  /*09a0*/  ULEA UR5, UR5, UR7, 0x18 ;  /* 0x0000000705057291 */ /* 0x002fe2000f8ec0ff */
[----:B------:R-:W1:Y:S11]  /*09b0*/  FENCE.VIEW.ASYNC.S ;  /* 0x00000000000073c6 */ /* 0x000e760000000000 */
[----:B-1----:R2:W1:Y:S01]  /*09c0*/  SYNCS.EXCH.64 URZ, [UR5+0x70], UR10 ;  /* 0x0000700a05ff75b2 */ /* 0x0024620008000100 */
[----:B------:R2:W1:Y:S01]  /*09d0*/  SYNCS.EXCH.64 URZ, [UR5+0x80], UR12 ;  /* 0x0000800c05ff75b2 */ /* 0x0004620008000100 */
[----:B------:R2:W1:Y:S01]  /*09e0*/  SYNCS.EXCH.64 URZ, [UR5+0x78], UR10 ;  /* 0x0000780a05ff75b2 */ /* 0x0004620008000100 */
[----:B------:R2:W1:Y:S02]  /*09f0*/  SYNCS.EXCH.64 URZ, [UR5+0x88], UR12 ;  /* 0x0000880c05ff75b2 */ /* 0x0004640008000100 */
[----:B--2---:R-:W-:Y:S01]  /*0a00*/  NOP ;  /* 0x0000000000007918 */ /* 0x004fe20000000000 */
.L_x_12:
        /* <DEDUP_REMOVED lines=22> */
[----:B------:R2:W1:Y:S01]  /*0b70*/  SYNCS.EXCH.64 URZ, [UR7+0xc0], UR4 ;  /* 0x0000c00407ff75b2 */ /* 0x0004620008000100 */
[----:B------:R2:W1:Y:S01]  /*0b80*/  SYNCS.EXCH.64 URZ, [UR7+0xa8], UR10 ;  /* 0x0000a80a07ff75b2 */ /* 0x0004620008000100 */
[----:B------:R2:W1:Y:S02]  /*0b90*/  SYNCS.EXCH.64 URZ, [UR7+0xc8], UR4 ;  /* 0x0000c80407ff75b2 */ /* 0x0004640008000100 */
[----:B--2---:R-:W-:Y:S01]  /*0ba0*/  NOP ;  /* 0x0000000000007918 */ /* 0x004fe20000000000 */
.L_x_13:
        /* <DEDUP_REMOVED lines=18> */
.L_x_14:
[----:B-1----:R-:W1:Y:S01]  /*0cd0*/  S2UR UR5, SR_CTAID.X ;  /* 0x00000000000579c3 */ /* 0x002e620000002500 */
[----:B------:R-:W-:-:S05]  /*0ce0*/  CS2R.32 R68, SR_CgaSize ;  /* 0x0000000000447805 */ /* 0x000fca0000008a00 */
[----:B------:R-:W-:-:S05]  /*0cf0*/  IMAD R68, R68, -0xa0, RZ ;  /* 0xffffff6044447824 */ /* 0x000fca00078e02ff */
[----:B------:R-:W-:-:S14]  /*0d00*/  R2UR UR9, R68 ;  /* 0x00000000440972ca */ /* 0x000fdc00000e0000 */
[----:B------:R-:W2:Y:S01]  /*0d10*/  LDCU UR9, c[0x0][UR9+0x2b0] ;  /* 0x00005600090977ac */ /* 0x000ea20008000800 */
[----:B------:R-:W-:Y:S01]  /*0d20*/  NOP ;  /* 0x0000000000007918 */ /* 0x000fe20000000000 */
[----:B------:R-:W-:-:S05]  /*0d30*/  CS2R.32 R68, SR_CgaSize ;  /* 0x0000000000447805 */ /* 0x000fca0000008a00 */
[----:B------:R-:W-:-:S05]  /*0d40*/  IMAD R68, R68, -0xa0, RZ ;  /* 0xffffff6044447824 */ /* 0x000fca00078e02ff */
[----:B------:R-:W-:-:S14]  /*0d50*/  R2UR UR7, R68 ;  /* 0x00000000440772ca */ /* 0x000fdc00000e0000 */
[----:B------:R-:W3:Y:S01]  /*0d60*/  LDCU UR7, c[0x0][UR7+0x2b4] ;  /* 0x00005680070777ac */ /* 0x000ee20008000800 */
[----:B------:R-:W4:Y:S08]  /*0d70*/  S2UR UR4, SR_CTAID.Y ;  /* 0x00000000000479c3 */ /* 0x000f300000002600 */
[----:B------:R-:W3:Y:S01]  /*0d80*/  LDC R9, c[0x0][0xb24] ;  /* 0x0002c900ff097b82 */ /* 0x000ee20000000800 */
[----:B-1----:R-:W-:-:S02]  /*0d90*/  I2FP.F32.U32 R4, UR5 ;  /* 0x0000000500047c45 */ /* 0x002fc40008201000 */
[----:B------:R-:W-:-:S05]  /*0da0*/  CS2R.32 R5, SR_CgaSize ;  /* 0x0000000000057805 */ /* 0x000fca0000008a00 */
[----:B------:R-:W-:-:S06]  /*0db0*/  IMAD R5, R5, -0xa0, RZ ;  /* 0xffffff6005057824 */ /* 0x000fcc00078e02ff */
[----:B------:R-:W1:Y:S01]  /*0dc0*/  LDC R5, c[0x0][R5+0x2a0] ;  /* 0x0000a80005057b82 */ /* 0x000e620000000800 */
[----:B------:R-:W-:Y:S01]  /*0dd0*/  MOV R21, UR5 ;  /* 0x0000000500157c02 */ /* 0x000fe20008000f00 */
[----:B--2---:R-:W-:Y:S01]  /*0de0*/  FMUL R4, R4, UR9 ;  /* 0x0000000904047c20 */ /* 0x004fe20008400000 */
[----:B----4-:R-:W-:Y:S02]  /*0df0*/  I2FP.F32.U32 R2, UR4 ;  /* 0x0000000400027c45 */ /* 0x010fe40008201000 */
[----:B------:R-:W-:-:S05]  /*0e00*/  CS2R.32 R3, SR_CgaSize ;  /* 0x0000000000037805 */ /* 0x000fca0000008a00 */
[----:B------:R-:W-:-:S06]  /*0e10*/  IMAD R3, R3, -0xa0, RZ ;  /* 0xffffff6003037824 */ /* 0x000fcc00078e02ff */
[----:B------:R-:W2:Y:S01]  /*0e20*/  LDC R3, c[0x0][R3+0x2a4] ;  /* 0x0000a90003037b82 */ /* 0x000ea20000000800 */
[----:B------:R-:W4:Y:S01]  /*0e30*/  F2I.U32.TRUNC.NTZ R68, R4 ;  /* 0x0000000400447305 */ /* 0x000f22000020f000 */
[----:B------:R-:W-:Y:S01]  /*0e40*/  MOV R20, UR4 ;  /* 0x0000000400147c02 */ /* 0x000fe20008000f00 */
[----:B---3--:R-:W-:-:S05]  /*0e50*/  FMUL R2, R2, UR7 ;  /* 0x0000000702027c20 */ /* 0x008fca0008400000 */
[----:B------:R-:W-:Y:S01]  /*0e60*/  BAR.SYNC.DEFER_BLOCKING 0x0 ;  /* 0x0000000000007b1d */ /* 0x000fe20000010000 */
[----:B------:R-:W-:-:S05]  /*0e70*/  ISETP.GE.AND P0, PT, R9, 0x1, PT ;  /* 0x000000010900780c */ /* 0x000fca0003f06270 */
[----:B------:R-:W3:Y:S02]  /*0e80*/  F2I.U32.TRUNC.NTZ R66, R2 ;  /* 0x0000000200427305 */ /* 0x000ee4000020f000 */
[----:B------:R-:W2:Y:S01]  /*0e90*/  S2UR UR36, SR_CTAID.Z ;  /* 0x00000000002479c3 */ /* 0x000ea20000002700 */
[----:B----4-:R-:W-:-:S05]  /*0ea0*/  IADD3 R68, PT, PT, -R68, RZ, RZ ;  /* 0x000000ff44447210 */ /* 0x010fca0007ffe1ff */
[----:B-1----:R-:W-:Y:S01]  /*0eb0*/  IMAD R68, R5, R68, UR5 ;  /* 0x0000000505447e24 */ /* 0x002fe2000f8e0244 */
[----:B---3--:R-:W-:-:S05]  /*0ec0*/  IADD3 R66, PT, PT, -R66, RZ, RZ ;  /* 0x000000ff42427210 */ /* 0x008fca0007ffe1ff */
[----:B--2---:R-:W-:Y:S01]  /*0ed0*/  IMAD R66, R3, R66, UR4 ;  /* 0x0000000403427e24 */ /* 0x004fe2000f8e0242 */
[----:B------:R-:W-:Y:S06]  /*0ee0*/  @!P0 BRA `(.L_x_15) ;  /* 0x0000000000b88947 */ /* 0x000fec0003800000 */
[----:B------:R-:W1:Y:S01]  /*0ef0*/  LDC.64 R4, c[0x0][0xb18] ;  /* 0x0002c600ff047b82 */ /* 0x000e620000000a00 */
[----:B------:R-:W-:-:S07]  /*0f00*/  ISETP.NE.AND P0, PT, R9, 0x1, PT ;  /* 0x000000010900780c */ /* 0x000fce0003f05270 */
[----:B------:R-:W2:Y:S08]  /*0f10*/  LDC R10, c[0x0][0xb0c] ;  /* 0x0002c300ff0a7b82 */ /* 0x000eb00000000800 */
[----:B------:R-:W3:Y:S08]  /*0f20*/  LDC R11, c[0x0][0x370] ;  /* 0x0000dc00ff0b7b82 */ /* 0x000ef00000000800 */
[----:B------:R-:W4:Y:S01]  /*0f30*/  LDC R12, c[0x0][0x374] ;  /* 0x0000dd00ff0c7b82 */ /* 0x000f220000000800 */
[----:B-1----:R-:W-:-:S07]  /*0f40*/  ISETP.NE.AND P1, PT, R4, 0x1, PT ;  /* 0x000000010400780c */ /* 0x002fce0003f25270 */
[----:B------:R-:W3:Y:S01]  /*0f50*/  LDC.64 R6, c[0x0][0xb10] ;  /* 0x0002c400ff067b82 */ /* 0x000ee20000000a00 */
[----:B--2---:R-:W-:-:S07]  /*0f60*/  ISETP.NE.AND P2, PT, R10, 0x1, PT ;  /* 0x000000010a00780c */ /* 0x004fce0003f45270 */
[----:B------:R-:W1:Y:S08]  /*0f70*/  LDC R8, c[0x0][0xb20] ;  /* 0x0002c800ff087b82 */ /* 0x000e700000000800 */
[----:B------:R-:W2:Y:S01]  /*0f80*/  LDC.64 R2, c[0x0][0xb28] ;  /* 0x0002ca00ff027b82 */ /* 0x000ea20000000a00 */
[----:B----4-:R-:W-:-:S04]  /*0f90*/  IMAD.HI.U32 R13, R12, R5, RZ ;  /* 0x000000050c0d7227 */ /* 0x010fc800078e00ff */
[----:B------:R-:W-:-:S04]  /*0fa0*/  IMAD.HI.U32 R5, R20, R5, RZ ;  /* 0x0000000514057227 */ /* 0x000fc800078e00ff */
[----:B---3--:R-:W-:-:S04]  /*0fb0*/  IMAD.HI.U32 R14, R11, R6, RZ ;  /* 0x000000060b0e7227 */ /* 0x008fc800078e00ff */
[C---:B------:R-:W-:Y:S01]  /*0fc0*/  IMAD.HI.U32 R16, R21.reuse, R6, RZ ;  /* 0x0000000615107227 */ /* 0x040fe200078e00ff */
[-C--:B------:R-:W-:Y:S02]  /*0fd0*/  @P2 SHF.R.U32.HI R11, RZ, R7.reuse, R14 ;  /* 0x00000007ff0b2219 */ /* 0x080fe4000001160e */
[-C--:B-1----:R-:W-:Y:S02]  /*0fe0*/  @P1 SHF.R.U32.HI R12, RZ, R8.reuse, R13 ;  /* 0x00000008ff0c1219 */ /* 0x082fe4000001160d */
[----:B------:R-:W-:Y:S02]  /*0ff0*/  SHF.R.U32.HI R5, RZ, R8, R5 ;  /* 0x00000008ff057219 */ /* 0x000fe40000011605 */
[----:B------:R-:W-:Y:S02]  /*1000*/  SHF.R.U32.HI R16, RZ, R7, R16 ;  /* 0x00000007ff107219 */ /* 0x000fe40000011610 */
[----:B------:R-:W-:Y:S01]  /*1010*/  SEL R5, R20, R5, !P1 ;  /* 0x0000000514057207 */ /* 0x000fe20004800000 */
[----:B--2---:R-:W-:Y:S01]  /*1020*/  IMAD.HI.U32 R14, R12, R2, RZ ;  /* 0x000000020c0e7227 */ /* 0x004fe200078e00ff */
[----:B------:R-:W-:-:S02]  /*1030*/  SEL R7, R21, R16, !P2 ;  /* 0x0000001015077207 */ /* 0x000fc40005000000 */
[----:B------:R-:W-:Y:S01]  /*1040*/  IADD3 R13, PT, PT, -R5, RZ, RZ ;  /* 0x000000ff050d7210 */ /* 0x000fe20007ffe1ff */
[----:B------:R-:W-:Y:S01]  /*1050*/  IMAD.HI.U32 R6, R11, R2, RZ ;  /* 0x000000020b067227 */ /* 0x000fe200078e00ff */
[----:B------:R-:W-:-:S03]  /*1060*/  @P0 SHF.R.U32.HI R12, RZ, R3, R14 ;  /* 0x00000003ff0c0219 */ /* 0x000fc6000001160e */
[----:B------:R-:W-:Y:S01]  /*1070*/  IMAD R13, R4, R13, R20 ;  /* 0x0000000d040d7224 */ /* 0x000fe200078e0214 */
[----:B------:R-:W-:Y:S01]  /*1080*/  @P0 SHF.R.U32.HI R11, RZ, R3, R6 ;  /* 0x00000003ff0b0219 */ /* 0x000fe20000011606 */
[----:B------:R-:W-:-:S04]  /*1090*/  IMAD R12, R12, R9, RZ ;  /* 0x000000090c0c7224 */ /* 0x000fc800078e02ff */
[----:B------:R-:W-:Y:S01]  /*10a0*/  IMAD R6, R11, R9, RZ ;  /* 0x000000090b067224 */ /* 0x000fe200078e02ff */
[----:B------:R-:W-:-:S04]  /*10b0*/  ISETP.GE.AND P1, PT, R5, R12, PT ;  /* 0x0000000c0500720c */ /* 0x000fc80003f26270 */
[----:B------:R-:W-:Y:S01]  /*10c0*/  ISETP.GE.OR P1, PT, R7, R6, P1 ;  /* 0x000000060700720c */ /* 0x000fe20000f26670 */
[----:B------:R-:W-:-:S05]  /*10d0*/  IMAD.HI.U32 R6, R5, R2, RZ ;  /* 0x0000000205067227 */ /* 0x000fca00078e00ff */
[----:B------:R-:W-:-:S04]  /*10e0*/  SHF.R.U32.HI R6, RZ, R3, R6 ;  /* 0x00000003ff067219 */ /* 0x000fc80000011606 */
[----:B------:R-:W-:-:S03]  /*10f0*/  SEL R6, R5, R6, !P0 ;  /* 0x0000000605067207 */ /* 0x000fc60004000000 */
[----:B------:R-:W-:Y:S01]  /*1100*/  @!P1 IMAD.HI.U32 R8, R7, R2, RZ ;  /* 0x0000000207089227 */ /* 0x000fe200078e00ff */
[----:B------:R-:W-:-:S04]  /*1110*/  IADD3 R2, PT, PT, -R6, RZ, RZ ;  /* 0x000000ff06027210 */ /* 0x000fc80007ffe1ff */
[----:B------:R-:W-:Y:S01]  /*1120*/  @!P1 SHF.R.U32.HI R8, RZ, R3, R8 ;  /* 0x00000003ff089219 */ /* 0x000fe20000011608 */
[----:B------:R-:W-:-:S03]  /*1130*/  IMAD R2, R9, R2, R5 ;  /* 0x0000000209027224 */ /* 0x000fc600078e0205 */
[----:B------:R-:W-:-:S05]  /*1140*/  @!P1 SEL R3, R7, R8, !P0 ;  /* 0x0000000807039207 */ /* 0x000fca0004000000 */
[--C-:B------:R-:W-:Y:S02]  /*1150*/  @!P1 IMAD.IADD R6, R6, 0x1, -R3.reuse ;  /* 0x0000000106069824 */ /* 0x100fe400078e0a03 */
[----:B------:R-:W-:Y:S01]  /*1160*/  @!P1 IMAD R3, R2, R11, R3 ;  /* 0x0000000b02039224 */ /* 0x000fe200078e0203 */
[----:B------:R-:W-:Y:S01]  /*1170*/  IADD3 R2, PT, PT, -R7, RZ, RZ ;  /* 0x000000ff07027210 */ /* 0x000fe20007ffe1ff */
[----:B------:R-:W-:Y:S02]  /*1180*/  @!P1 IMAD R5, R6, R9, R7 ;  /* 0x0000000906059224 */ /* 0x000fe400078e0207 */
[----:B------:R-:W-:Y:S02]  /*1190*/  @!P1 IMAD.MOV.U32 R7, RZ, RZ, R3 ;  /* 0x000000ffff079224 */ /* 0x000fe400078e0003 */
[----:B------:R-:W-:Y:S02]  /*11a0*/  IMAD R2, R10, R2, R21 ;  /* 0x000000020a027224 */ /* 0x000fe400078e0215 */
[----:B------:R-:W-:-:S02]  /*11b0*/  IMAD R20, R5, R4, R13 ;  /* 0x0000000405147224 */ /* 0x000fc400078e020d */
[----:B------:R-:W-:Y:S02]  /*11c0*/  IMAD R21, R7, R10, R2 ;  /* 0x0000000a07157224 */ /* 0x000fe400078e0202 */
.L_x_15:
[----:B------:R-:W1:Y:S01]  /*11d0*/  LDCU UR4, c[0x0][0xb30] ;  /* 0x00016600ff0477ac */ /* 0x000e620008000800 */
[----:B------:R-:W2:Y:S08]  /*11e0*/  S2UR UR37, SR_CgaCtaId ;  /* 0x00000000002579c3 */ /* 0x000eb00000008800 */
[----:B------:R-:W3:Y:S01]  /*11f0*/  LDC R26, c[0x0][0xb24] ;  /* 0x0002c900ff1a7b82 */ /* 0x000ee20000000800 */
[----:B-1----:R-:W-:-:S09]  /*1200*/  UISETP.NE.AND UP1, UPT, UR4, 0x1, UPT ;  /* 0x000000010400788c */ /* 0x002fd2000bf25270 */
[----:B--2---:R-:W-:Y:S05]  /*1210*/  BRA.U UP1, `(.L_x_16) ;  /* 0x0000000101407547 */ /* 0x004fea000b800000 */
[----:B------:R-:W1:Y:S08]  /*1220*/  LDC.64 R4, c[0x0][0xb10] ;  /* 0x0002c400ff047b82 */ /* 0x000e700000000a00 */
[----:B------:R-:W2:Y:S08]  /*1230*/  LDC.64 R2, c[0x0][0xb18] ;  /* 0x0002c600ff027b82 */ /* 0x000eb00000000a00 */
[----:B------:R-:W4:Y:S08]  /*1240*/  LDC R6, c[0x0][0xb20] ;  /* 0x0002c800ff067b82 */ /* 0x000f300000000800 */
[----:B------:R-:W3:Y:S01]  /*1250*/  LDC R8, c[0x0][0xb0c] ;  /* 0x0002c300ff087b82 */ /* 0x000ee20000000800 */
[----:B-1----:R-:W-:-:S05]  /*1260*/  IMAD.HI.U32 R4, R21, R4, RZ ;  /* 0x0000000415047227 */ /* 0x002fca00078e00ff */
[----:B------:R-:W-:Y:S01]  /*1270*/  SHF.R.U32.HI R4, RZ, R5, R4 ;  /* 0x00000005ff047219 */ /* 0x000fe20000011604 */
[----:B--2---:R-:W-:Y:S01]  /*1280*/  IMAD.HI.U32 R3, R20, R3, RZ ;  /* 0x0000000314037227 */ /* 0x004fe200078e00ff */
[----:B------:R-:W-:-:S04]  /*1290*/  ISETP.NE.AND P0, PT, R2, 0x1, PT ;  /* 0x000000010200780c */ /* 0x000fc80003f05270 */
[----:B----4-:R-:W-:-:S04]  /*12a0*/  SHF.R.U32.HI R3, RZ, R6, R3 ;  /* 0x00000006ff037219 */ /* 0x010fc80000011603 */
[----:B------:R-:W-:Y:S02]  /*12b0*/  SEL R3, R20, R3, !P0 ;  /* 0x0000000314037207 */ /* 0x000fe40004000000 */
[----:B---3--:R-:W-:-:S04]  /*12c0*/  ISETP.NE.AND P1, PT, R8, 0x1, PT ;  /* 0x000000010800780c */ /* 0x008fc80003f25270 */
[----:B------:R-:W-:-:S05]  /*12d0*/  SEL R4, R21, R4, !P1 ;  /* 0x0000000415047207 */ /* 0x000fca0004800000 */
[----:B------:R-:W-:Y:S02]  /*12e0*/  IMAD.IADD R5, R3, 0x1, -R4 ;  /* 0x0000000103057824 */ /* 0x000fe400078e0a04 */
[----:B------:R-:W-:Y:S02]  /*12f0*/  IMAD.IADD R3, R4, 0x1, -R3 ;  /* 0x0000000104037824 */ /* 0x000fe400078e0a03 */
[----:B------:R-:W-:Y:S02]  /*1300*/  IMAD R21, R5, R8, R21 ;  /* 0x0000000805157224 */ /* 0x000fe400078e0215 */
[----:B------:R-:W-:-:S07]  /*1310*/  IMAD R20, R3, R2, R20 ;  /* 0x0000000203147224 */ /* 0x000fce00078e0214 */
.L_x_16:
[----:B------:R-:W-:Y:S01]  /*1320*/  BAR.SYNC.DEFER_BLOCKING 0x0 ;  /* 0x0000000000007b1d */ /* 0x000fe20000010000 */
[----:B------:R-:W-:Y:S01]  /*1330*/  UISETP.NE.AND UP1, UPT, UR8, 0x2, UPT ;  /* 0x000000020800788c */ /* 0x000fe2000bf25270 */
[----:B------:R-:W-:Y:S02]  /*1340*/  ISETP.NE.OR P5, PT, R0, 0x2, !P5 ;  /* 0x000000020000780c */ /* 0x000fe40006fa5670 */
[----:B------:R-:W-:-:S06]  /*1350*/  LOP3.LUT R2, R79, 0x1f, RZ, 0xc0, !PT ;  /* 0x0000001f4f027812 */ /* 0x000fcc00078ec0ff */
[----:B------:R-:W-:Y:S05]  /*1360*/  BRA.U UP1, `(.L_x_17) ;  /* 0x00000011018c7547 */ /* 0x000fea000b800000 */
[----:B------:R-:W1:Y:S01]  /*1370*/  LDCU UR13, c[0x0][0x38c] ;  /* 0x00007180ff0d77ac */ /* 0x000e620008000800 */
[----:B------:R-:W2:Y:S01]  /*1380*/  LDC R9, c[0x0][0x370] ;  /* 0x0000dc00ff097b82 */ /* 0x000ea20000000800 */
[----:B------:R-:W-:Y:S01]  /*1390*/  PLOP3.LUT P1, PT, PT, PT, UP2, 0x80, 0x8 ;  /* 0x000000000008781c */ /* 0x000fe20003f2f028 */
[----:B------:R-:W-:Y:S01]  /*13a0*/  HFMA2 R12, -RZ, RZ, 0, 0 ;  /* 0x00000000ff0c7431 */ /* 0x000fe200000001ff */
[----:B------:R-:W-:Y:S01]  /*13b0*/  ISETP.EQ.OR P4, PT, R2, RZ, P5 ;  /* 0x000000ff0200720c */ /* 0x000fe20002f82670 */
[----:B------:R-:W-:Y:S01]  /*13c0*/  IMAD.MOV.U32 R15, RZ, RZ, 0x1 ;  /* 0x00000001ff0f7424 */ /* 0x000fe200078e00ff */
[----:B------:R-:W-:Y:S01]  /*13d0*/  PLOP3.LUT P1, PT, P1, PT, PT, 0x8, 0x80 ;  /* 0x000000000080781c */ /* 0x000fe20000f2e170 */
[----:B------:R-:W-:Y:S01]  /*13e0*/  IMAD.MOV.U32 R14, RZ, RZ, RZ ;  /* 0x000000ffff0e7224 */ /* 0x000fe200078e00ff */
[----:B------:R-:W-:Y:S01]  /*13f0*/  MOV R8, 0x1 ;  /* 0x0000000100087802 */ /* 0x000fe20000000f00 */
[----:B------:R-:W4:Y:S01]  /*1400*/  LDC R0, c[0x0][0x374] ;  /* 0x0000dd00ff007b82 */ /* 0x000f220000000800 */
[----:B------:R-:W-:Y:S01]  /*1410*/  IMAD.MOV.U32 R10, RZ, RZ, RZ ;  /* 0x000000ffff0a7224 */ /* 0x000fe200078e00ff */
[----:B------:R-:W2:Y:S01]  /*1420*/  LDCU.64 UR22, c[0x0][0x348] ;  /* 0x00006900ff1677ac */ /* 0x000ea20008000a00 */
[----:B------:R-:W-:Y:S01]  /*1430*/  UMOV UR6, URZ ;  /* 0x000000ff00067c82 */ /* 0x000fe20008000000 */
[----:B-1----:R-:W-:-:S04]  /*1440*/  UIADD3 UR5, UPT, UPT, UR13, 0x3f, URZ ;  /* 0x0000003f0d057890 */ /* 0x002fc8000fffe0ff */
[----:B------:R-:W-:-:S04]  /*1450*/  USHF.R.S32.HI UR4, URZ, 0x1f, UR5 ;  /* 0x0000001fff047899 */ /* 0x000fc80008011405 */
[----:B------:R-:W-:-:S04]  /*1460*/  ULEA.HI UR4, UR4, UR5, URZ, 0x6 ;  /* 0x0000000504047291 */ /* 0x000fc8000f8f30ff */
[----:B------:R-:W-:Y:S02]  /*1470*/  USHF.R.S32.HI UR15, URZ, 0x6, UR4 ;  /* 0x00000006ff0f7899 */ /* 0x000fe40008011404 */
[----:B------:R-:W-:Y:S02]  /*1480*/  UIADD3 UR4, UPT, UPT, UR13, -0x1, URZ ;  /* 0xffffffff0d047890 */ /* 0x000fe4000fffe0ff */
[----:B------:R-:W-:Y:S02]  /*1490*/  UISETP.LT.U32.AND UP0, UPT, UR15, 0x3, UPT ;  /* 0x000000030f00788c */ /* 0x000fe4000bf01070 */
[----:B------:R-:W-:Y:S02]  /*14a0*/  UISETP.GE.U32.AND UP1, UPT, UR4, -0x7f, UPT ;  /* 0xffffff810400788c */ /* 0x000fe4000bf26070 */
[----:B------:R-:W-:Y:S02]  /*14b0*/  USEL UR14, UR15, 0x3, UP0 ;  /* 0x000000030f0e7887 */ /* 0x000fe40008000000 */
[----:B------:R-:W-:-:S02]  /*14c0*/  UIADD3 UR13, UPT, UPT, UR13, 0x7e, URZ ;  /* 0x0000007e0d0d7890 */ /* 0x000fc4000fffe0ff */
[----:B------:R-:W-:Y:S02]  /*14d0*/  UIADD3 UR5, UPT, UPT, UR14, -0x1, URZ ;  /* 0xffffffff0e057890 */ /* 0x000fe4000fffe0ff */
[----:B------:R-:W-:-:S03]  /*14e0*/  UIADD3 UR7, UPT, UPT, UR15, -UR14, URZ ;  /* 0x8000000e0f077290 */ /* 0x000fc6000fffe0ff */
[----:B------:R-:W-:-:S04]  /*14f0*/  @UP1 UIADD3 UR5, UPT, UPT, UR14, URZ, URZ ;  /* 0x000000ff0e051290 */ /* 0x000fc8000fffe0ff */
[----:B--2---:R-:W-:-:S12]  /*1500*/  UIADD3 UR5, UPT, UPT, UR5, 0x1, URZ ;  /* 0x0000000105057890 */ /* 0x004fd8000fffe0ff */
.L_x_35:
[----:B------:R-:W-:Y:S01]  /*1510*/  UISETP.NE.AND UP0, UPT, UR37, URZ, UPT ;  /* 0x000000ff2500728c */ /* 0x000fe2000bf05270 */
[----:B------:R-:W1:Y:S08]  /*1520*/  S2UR UR37, SR_CgaCtaId ;  /* 0x00000000002579c3 */ /* 0x000e700000008800 */
[----:B------:R-:W-:Y:S05]  /*1530*/  BRA.U UP0, `(.L_x_18) ;  /* 0x0000000100347547 */ /* 0x000fea000b800000 */
[----:B------:R-:W2:Y:S01]  /*1540*/  S2R R2, SR_CgaCtaId ;  /* 0x0000000000027919 */ /* 0x000ea20000008800 */
[----:B------:R-:W-:-:S04]  /*1550*/  MOV R3, 0x400 ;  /* 0x0000040000037802 */ /* 0x000fc80000000f00 */
[----:B--2---:R-:W-:Y:S02]  /*1560*/  LEA R3, R2, R3, 0x18 ;  /* 0x0000000302037211 */ /* 0x004fe400078ec0ff */
[----:B------:R-:W-:-:S03]  /*1570*/  SHF.L.U32 R2, R8, 0x1f, RZ ;  /* 0x0000001f08027819 */ /* 0x000fc600000006ff */
[----:B------:R-:W-:-:S04]  /*1580*/  IMAD R3, R10, 0x8, R3 ;  /* 0x000000080a037824 */ /* 0x000fc800078e0203 */
[----:B------:R-:W2:Y:S02]  /*1590*/  SYNCS.PHASECHK.TRANS64.TRYWAIT P0, [R3+URZ+0xe0], R2 ;  /* 0x0000e002030075a7 */ /* 0x000ea400080011ff */
[----:B--2---:R-:W-:Y:S05]  /*15a0*/  @!P0 BRA `(.L_x_19) ;  /* 0x0000005c00408947 */ /* 0x004fea0003800000 */
.L_x_114:
[----:B------:R-:W-:Y:S01]  /*15b0*/  VIADD R10, R10, 0x1 ;  /* 0x000000010a0a7836 */ /* 0x000fe20000000000 */
[----:B------:R2:W-:Y:S04]  /*15c0*/  SYNCS.ARRIVE.TRANS64.A1T0 RZ, [R3+URZ+0xd0], RZ ;  /* 0x0000d0ff03ff79a7 */ /* 0x0005e800081000ff */
[----:B------:R-:W-:-:S04]  /*15d0*/  ISETP.NE.AND P0, PT, R10, 0x2, PT ;  /* 0x000000020a00780c */ /* 0x000fc80003f05270 */
[----:B------:R-:W-:Y:S02]  /*15e0*/  SEL R10, R10, RZ, P0 ;  /* 0x000000ff0a0a7207 */ /* 0x000fe40000000000 */
[----:B--2---:R-:W-:-:S04]  /*15f0*/  SEL R3, RZ, 0x1, P0 ;  /* 0x00000001ff037807 */ /* 0x004fc80000000000 */
[----:B------:R-:W-:-:S07]  /*1600*/  LOP3.LUT R8, R8, R3, RZ, 0x3c, !PT ;  /* 0x0000000308087212 */ /* 0x000fce00078e3cff */
.L_x_18:
[----:B------:R-:W-:Y:S01]  /*1610*/  UMOV UR4, 0x400 ;  /* 0x0000040000047882 */ /* 0x000fe20000000000 */
[----:B------:R-:W-:Y:S01]  /*1620*/  SHF.L.U32 R2, R15, 0x1f, RZ ;  /* 0x0000001f0f027819 */ /* 0x000fe200000006ff */
[----:B-1----:R-:W-:Y:S01]  /*1630*/  ULEA UR4, UR37, UR4, 0x18 ;  /* 0x0000000425047291 */ /* 0x002fe2000f8ec0ff */
[----:B------:R-:W-:Y:S01]  /*1640*/  R2UR UR35, R21 ;  /* 0x00000000152372ca */ /* 0x000fe200000e0000 */
[----:B------:R-:W-:Y:S01]  /*1650*/  UISETP.GE.U32.AND UP0, UPT, UR13, 0x7f, UPT ;  /* 0x0000007f0d00788c */ /* 0x000fe2000bf06070 */
[----:B------:R-:W-:Y:S01]  /*1660*/  R2UR UR19, R20 ;  /* 0x00000000141372ca */ /* 0x000fe200000e0000 */
[----:B------:R-:W-:Y:S01]  /*1670*/  ULEA UR8, UR6, UR4, 0x3 ;  /* 0x0000000406087291 */ /* 0x000fe2000f8e18ff */
[----:B------:R-:W-:-:S08]  /*1680*/  UMOV UR29, URZ ;  /* 0x000000ff001d7c82 */ /* 0x000fd00008000000 */
[----:B------:R1:W2:Y:S01]  /*1690*/  SYNCS.PHASECHK.TRANS64.TRYWAIT P0, [UR8+0x18], R2 ;  /* 0x00001802ff0075a7 */ /* 0x0002a20008001108 */
[----:B------:R-:W-:Y:S02]  /*16a0*/  USHF.L.U32 UR35, UR35, 0x6, URZ ;  /* 0x0000000623237899 */ /* 0x000fe400080006ff */
[----:B------:R-:W-:Y:S01]  /*16b0*/  USHF.L.U32 UR19, UR19, 0x6, URZ ;  /* 0x0000000613137899 */ /* 0x000fe200080006ff */
[----:B------:R-:W-:Y:S11]  /*16c0*/  BRA.U !UP0, `(.L_x_20) ;  /* 0x0000000108d47547 */ /* 0x000ff6000b800000 */
[----:B------:R-:W-:Y:S01]  /*16d0*/  UMOV UR21, URZ ;  /* 0x000000ff00157c82 */ /* 0x000fe20008000000 */
[----:B------:R-:W-:-:S05]  /*16e0*/  UMOV UR42, UR6 ;  /* 0x00000006002a7c82 */ /* 0x000fca0008000000 */
.L_x_25:
[----:B-1----:R-:W-:Y:S01]  /*16f0*/  ULEA UR33, UR42, UR4, 0x3 ;  /* 0x000000042a217291 */ /* 0x002fe2000f8e18ff */
[----:B--2---:R-:W-:Y:S01]  /*1700*/  @!P5 MOV R3, 0x8000 ;  /* 0x000080000003d802 */ /* 0x004fe20000000f00 */
[----:B--2---:R-:W-:Y:S10]  /*1710*/  @P0 BRA `(.L_x_21) ;  /* 0x00000000000c0947 */ /* 0x004ff40003800000 */
[----:B------:R-:W-:-:S04]  /*1720*/  SHF.L.U32 R5, R15, 0x1f, RZ ;  /* 0x0000001f0f057819 */ /* 0x000fc800000006ff */
[----:B------:R-:W2:Y:S02]  /*1730*/  SYNCS.PHASECHK.TRANS64.TRYWAIT P0, [UR33+0x18], R5 ;  /* 0x00001805ff0075a7 */ /* 0x000ea40008001121 */
[----:B--2---:R-:W-:Y:S05]  /*1740*/  @!P0 BRA `(.L_x_22) ;  /* 0x0000005800ec8947 */ /* 0x004fea0003800000 */
.L_x_21:
[----:B------:R2:W-:Y:S01]  /*1750*/  @!P5 SYNCS.ARRIVE.TRANS64 RZ, [UR33], R3 ;  /* 0x00000003ffffd9a7 */ /* 0x0005e20008000021 */
[----:B------:R-:W-:Y:S04]  /*1760*/  BSSY.RECONVERGENT B0, `(.L_x_23) ;  /* 0x0000003000007945 */ /* 0x000fe80003800200 */
[----:B------:R-:W-:Y:S05]  /*1770*/  @P4 BRA `(.L_x_24) ;  /* 0x0000000000044947 */ /* 0x000fea0003800000 */
[----:B------:R-:W-:Y:S05]  /*1780*/  BPT.TRAP 0x1 ;  /* 0x000000040000795c */ /* 0x000fea0000300000 */
.L_x_24:
[----:B------:R-:W-:Y:S05]  /*1790*/  BSYNC.RECONVERGENT B0 ;  /* 0x0000000000007941 */ /* 0x000fea0003800200 */
.L_x_23:
[----:B------:R-:W-:Y:S02]  /*17a0*/  UIADD3 UR6, UPT, UPT, UR42, 0x1, URZ ;  /* 0x000000012a067890 */ /* 0x000fe4000fffe0ff */
[----:B------:R-:W-:Y:S02]  /*17b0*/  UIADD3 UR40, UP1, UPT, UR22, 0x80, URZ ;  /* 0x0000008016287890 */ /* 0x000fe4000ff3e0ff */
[----:B------:R-:W-:Y:S02]  /*17c0*/  UISETP.NE.AND UP0, UPT, UR6, 0x3, UPT ;  /* 0x000000030600788c */ /* 0x000fe4000bf05270 */
[----:B------:R-:W-:Y:S02]  /*17d0*/  USHF.L.U32 UR34, UR21, 0x6, URZ ;  /* 0x0000000615227899 */ /* 0x000fe400080006ff */
[----:B------:R-:W-:Y:S02]  /*17e0*/  USEL UR9, URZ, 0x1, UP0 ;  /* 0x00000001ff097887 */ /* 0x000fe40008000000 */
[----:B------:R-:W-:-:S02]  /*17f0*/  USEL UR6, UR6, URZ, UP0 ;  /* 0x000000ff06067287 */ /* 0x000fc40008000000 */
[----:B------:R-:W-:Y:S02]  /*1800*/  UIADD3 UR38, UP0, UPT, UR22, 0x180, URZ ;  /* 0x0000018016267890 */ /* 0x000fe4000ff1e0ff */
[----:B------:R-:W-:Y:S01]  /*1810*/  ULEA UR8, UR6, UR4, 0x3 ;  /* 0x0000000406087291 */ /* 0x000fe2000f8e18ff */
[----:B------:R-:W-:Y:S01]  /*1820*/  LOP3.LUT R15, R15, UR9, RZ, 0x3c, !PT ;  /* 0x000000090f0f7c12 */ /* 0x000fe2000f8e3cff */
[----:B------:R-:W-:Y:S02]  /*1830*/  UIADD3.X UR41, UPT, UPT, URZ, UR23, URZ, UP1, !UPT ;  /* 0x00000017ff297290 */ /* 0x000fe40008ffe4ff */
[----:B------:R-:W-:Y:S01]  /*1840*/  UIADD3 UR26, UPT, UPT, UR34, 0x20, URZ ;  /* 0x00000020221a7890 */ /* 0x000fe2000fffe0ff */
[----:B-1----:R-:W-:Y:S01]  /*1850*/  SHF.L.U32 R2, R15, 0x1f, RZ ;  /* 0x0000001f0f027819 */ /* 0x002fe200000006ff */
[----:B------:R-:W-:Y:S01]  /*1860*/  UIADD3.X UR39, UPT, UPT, URZ, UR23, URZ, UP0, !UPT ;  /* 0x00000017ff277290 */ /* 0x000fe200087fe4ff */
[----:B------:R-:W-:Y:S02]  /*1870*/  UMOV UR30, 0x0 ;  /* 0x00000000001e7882 */ /* 0x000fe40000000000 */
[----:B------:R1:W1:Y:S01]  /*1880*/  SYNCS.PHASECHK.TRANS64.TRYWAIT P0, [UR8+0x18], R2 ;  /* 0x00001802ff0075a7 */ /* 0x0002620008001108 */
[----:B------:R-:W-:Y:S01]  /*1890*/  ULEA UR8, UR42, UR4, 0xe ;  /* 0x000000042a087291 */ /* 0x000fe2000f8e70ff */
[----:B------:R-:W-:Y:S01]  /*18a0*/  UMOV UR31, 0x10000000 ;  /* 0x10000000001f7882 */ /* 0x000fe20000000000 */
[----:B------:R-:W-:-:S02]  /*18b0*/  UMOV UR25, UR33 ;  /* 0x0000002100197c82 */ /* 0x000fc40008000000 */
[----:B------:R-:W-:Y:S02]  /*18c0*/  UIADD3 UR32, UPT, UPT, UR8, 0x6800, URZ ;  /* 0x0000680008207890 */ /* 0x000fe4000fffe0ff */
[----:B------:R-:W-:Y:S02]  /*18d0*/  UIADD3 UR24, UPT, UPT, UR8, 0x8800, URZ ;  /* 0x0000880008187890 */ /* 0x000fe4000fffe0ff */
[----:B------:R-:W-:Y:S02]  /*18e0*/  UIADD3 UR16, UPT, UPT, UR8, 0x12800, URZ ;  /* 0x0001280008107890 */ /* 0x000fe4000fffe0ff */
[----:B------:R-:W-:Y:S01]  /*18f0*/  UIADD3 UR8, UPT, UPT, UR8, 0x14800, URZ ;  /* 0x0001480008087890 */ /* 0x000fe2000fffe0ff */
[----:B------:R-:W-:Y:S01]  /*1900*/  UMOV UR27, UR35 ;  /* 0x00000023001b7c82 */ /* 0x000fe20008000000 */
[----:B------:R-:W-:Y:S01]  /*1910*/  UMOV UR28, UR36 ;  /* 0x00000024001c7c82 */ /* 0x000fe20008000000 */
[----:B------:R-:W-:Y:S01]  /*1920*/  UMOV UR17, UR33 ;  /* 0x0000002100117c82 */ /* 0x000fe20008000000 */
[----:B------:R-:W-:Y:S01]  /*1930*/  UMOV UR20, UR36 ;  /* 0x0000002400147c82 */ /* 0x000fe20008000000 */
[----:B------:R-:W-:Y:S01]  /*1940*/  UMOV UR18, UR34 ;  /* 0x0000002200127c82 */ /* 0x000fe20008000000 */
[----:B------:R1:W-:Y:S01]  /*1950*/  UTMALDG.3D [UR32], [UR40], desc[UR30] ;  /* 0x00001e20280075b4 */ /* 0x0003e20008011000 */
[----:B------:R-:W-:Y:S01]  /*1960*/  UMOV UR11, UR19 ;  /* 0x00000013000b7c82 */ /* 0x000fe20008000000 */
[----:B------:R-:W-:Y:S01]  /*1970*/  UMOV UR12, UR36 ;  /* 0x00000024000c7c82 */ /* 0x000fe20008000000 */
[----:B------:R-:W-:Y:S01]  /*1980*/  UMOV UR9, UR33 ;  /* 0x0000002100097c82 */ /* 0x000fe20008000000 */
[----:B------:R-:W-:Y:S01]  /*1990*/  UMOV UR10, UR26 ;  /* 0x0000001a000a7c82 */ /* 0x000fe20008000000 */
[----:B------:R-:W-:Y:S01]  /*19a0*/  UIADD3 UR21, UPT, UPT, UR21, 0x1, URZ ;  /* 0x0000000115157890 */ /* 0x000fe2000fffe0ff */
[----:B------:R-:W-:Y:S01]  /*19b0*/  UMOV UR29, UR5 ;  /* 0x00000005001d7c82 */ /* 0x000fe20008000000 */
[----:B------:R1:W-:Y:S02]  /*19c0*/  UTMALDG.3D [UR24], [UR40], desc[UR30] ;  /* 0x00001e18280075b4 */ /* 0x0003e40008011000 */
[----:B------:R-:W-:Y:S01]  /*19d0*/  UISETP.NE.AND UP0, UPT, UR21, UR5, UPT ;  /* 0x000000051500728c */ /* 0x000fe2000bf05270 */
[----:B------:R-:W-:Y:S01]  /*19e0*/  UMOV UR42, UR6 ;  /* 0x00000006002a7c82 */ /* 0x000fe20008000000 */
[----:B------:R1:W-:Y:S01]  /*19f0*/  UTMALDG.3D [UR16], [UR38], desc[UR30] ;  /* 0x00001e10260075b4 */ /* 0x0003e20008011000 */
[----:B------:R1:W-:Y:S06]  /*1a00*/  UTMALDG.3D [UR8], [UR38], desc[UR30] ;  /* 0x00001e08260075b4 */ /* 0x0003ec0008011000 */
[----:B------:R-:W-:Y:S05]  /*1a10*/  BRA.U UP0, `(.L_x_25) ;  /* 0xfffffffd00347547 */ /* 0x000fea000b83ffff */
.L_x_20:
[----:B-1----:R-:W-:Y:S01]  /*1a20*/  ULEA UR8, UR6, UR4, 0x3 ;  /* 0x0000000406087291 */ /* 0x002fe2000f8e18ff */
[----:B------:R-:W-:Y:S01]  /*1a30*/  SHF.L.U32 R2, R15, 0x1f, RZ ;  /* 0x0000001f0f027819 */ /* 0x000fe200000006ff */
[----:B------:R-:W-:Y:S01]  /*1a40*/  @!P1 SYNCS.ARRIVE.TRANS64.A1T0 RZ, [UR4+0x68], RZ ;  /* 0x000068ffffff99a7 */ /* 0x000fe20008100004 */
[----:B------:R-:W-:-:S06]  /*1a50*/  UISETP.GT.AND UP0, UPT, UR15, UR14, UPT ;  /* 0x0000000e0f00728c */ /* 0x000fcc000bf04270 */
[----:B--2---:R1:W2:Y:S03]  /*1a60*/  SYNCS.PHASECHK.TRANS64.TRYWAIT P0, [UR8+0x18], R2 ;  /* 0x00001802ff0075a7 */ /* 0x0042a60008001108 */
[----:B------:R-:W-:Y:S05]  /*1a70*/  BRA.U !UP0, `(.L_x_26) ;  /* 0x0000000108d07547 */ /* 0x000fea000b800000 */
[----:B------:R-:W-:Y:S01]  /*1a80*/  UIADD3 UR21, UPT, UPT, UR7, UR29, URZ ;  /* 0x0000001d07157290 */ /* 0x000fe2000fffe0ff */
[----:B------:R-:W-:-:S11]  /*1a90*/  UMOV UR42, UR6 ;  /* 0x00000006002a7c82 */ /* 0x000fd60008000000 */
.L_x_31:
[----:B-1----:R-:W-:Y:S01]  /*1aa0*/  ULEA UR33, UR42, UR4, 0x3 ;  /* 0x000000042a217291 */ /* 0x002fe2000f8e18ff */
[----:B--2---:R-:W-:Y:S01]  /*1ab0*/  @!P5 MOV R3, 0x8000 ;  /* 0x000080000003d802 */ /* 0x004fe20000000f00 */
[----:B--2---:R-:W-:Y:S10]  /*1ac0*/  @P0 BRA `(.L_x_27) ;  /* 0x00000000000c0947 */ /* 0x004ff40003800000 */
[----:B------:R-:W-:-:S04]  /*1ad0*/  SHF.L.U32 R5, R15, 0x1f, RZ ;  /* 0x0000001f0f057819 */ /* 0x000fc800000006ff */
[----:B------:R-:W2:Y:S02]  /*1ae0*/  SYNCS.PHASECHK.TRANS64.TRYWAIT P0, [UR33+0x18], R5 ;  /* 0x00001805ff0075a7 */ /* 0x000ea40008001121 */
[----:B--2---:R-:W-:Y:S05]  /*1af0*/  @!P0 BRA `(.L_x_28) ;  /* 0x0000005800188947 */ /* 0x004fea0003800000 */
.L_x_27:
[----:B------:R2:W-:Y:S01]  /*1b00*/  @!P5 SYNCS.ARRIVE.TRANS64 RZ, [UR33], R3 ;  /* 0x00000003ffffd9a7 */ /* 0x0005e20008000021 */
[----:B------:R-:W-:Y:S04]  /*1b10*/  BSSY.RECONVERGENT B0, `(.L_x_29) ;  /* 0x0000003000007945 */ /* 0x000fe80003800200 */
[----:B------:R-:W-:Y:S05]  /*1b20*/  @P4 BRA `(.L_x_30) ;  /* 0x0000000000044947 */ /* 0x000fea0003800000 */
[----:B------:R-:W-:Y:S05]  /*1b30*/  BPT.TRAP 0x1 ;  /* 0x000000040000795c */ /* 0x000fea0000300000 */
.L_x_30:
[----:B------:R-:W-:Y:S05]  /*1b40*/  BSYNC.RECONVERGENT B0 ;  /* 0x0000000000007941 */ /* 0x000fea0003800200 */
.L_x_29:
        /* <DEDUP_REMOVED lines=31> */
[----:B------:R-:W-:Y:S01]  /*1d40*/  UMOV UR10, UR26 ;  /* 0x0000001a000a7c82 */ /* 0x000fe20008000000 */
[----:B------:R-:W-:Y:S01]  /*1d50*/  UIADD3 UR29, UPT, UPT, UR29, 0x1, URZ ;  /* 0x000000011d1d7890 */ /* 0x000fe2000fffe0ff */
[----:B------:R1:W-:Y:S01]  /*1d60*/  UTMALDG.3D [UR24], [UR40], desc[UR30] ;  /* 0x00001e18280075b4 */ /* 0x0003e20008011000 */
[----:B------:R-:W-:-:S02]  /*1d70*/  UMOV UR42, UR6 ;  /* 0x00000006002a7c82 */ /* 0x000fc40008000000 */
[----:B------:R-:W-:Y:S01]  /*1d80*/  UISETP.NE.AND UP0, UPT, UR29, UR21, UPT ;  /* 0x000000151d00728c */ /* 0x000fe2000bf05270 */
[----:B------:R1:W-:Y:S01]  /*1d90*/  UTMALDG.3D [UR16], [UR38], desc[UR30] ;  /* 0x00001e10260075b4 */ /* 0x0003e20008011000 */
[----:B------:R1:W-:Y:S07]  /*1da0*/  UTMALDG.3D [UR8], [UR38], desc[UR30] ;  /* 0x00001e08260075b4 */ /* 0x0003ee0008011000 */
[----:B------:R-:W-:Y:S05]  /*1db0*/  BRA.U UP0, `(.L_x_31) ;  /* 0xfffffffd00387547 */ /* 0x000fea000b83ffff */
.L_x_26:
[----:B-1----:R-:W-:Y:S01]  /*1dc0*/  LEA R2, R14, UR4, 0x3 ;  /* 0x000000040e027c11 */ /* 0x002fe2000f8e18ff */
[----:B------:R-:W-:Y:S01]  /*1dd0*/  NOP ;  /* 0x0000000000007918 */ /* 0x000fe20000000000 */
[----:B--2---:R-:W-:Y:S02]  /*1de0*/  SHF.L.U32 R3, R12, 0x1f, RZ ;  /* 0x0000001f0c037819 */ /* 0x004fe400000006ff */
[----:B------:R-:W-:Y:S02]  /*1df0*/  LEA R4, R14, UR4, 0x4 ;  /* 0x000000040e047c11 */ /* 0x000fe4000f8e20ff */
[----:B------:R-:W1:Y:S02]  /*1e00*/  SYNCS.PHASECHK.TRANS64.TRYWAIT P0, [R2+URZ+0x70], R3 ;  /* 0x00007003020075a7 */ /* 0x000e6400080011ff */
[----:B-1----:R-:W-:Y:S05]  /*1e10*/  @!P0 BRA `(.L_x_32) ;  /* 0x0000005400688947 */ /* 0x002fea0003800000 */
.L_x_117:
[----:B------:R-:W2:Y:S01]  /*1e20*/  LDS.128 R4, [R4+0x100] ;  /* 0x0001000004047984 */ /* 0x000ea20000000c00 */
[----:B---3--:R-:W-:Y:S01]  /*1e30*/  ISETP.GE.AND P0, PT, R26, 0x1, PT ;  /* 0x000000011a00780c */ /* 0x008fe20003f06270 */
[----:B-1----:R-:W-:Y:S01]  /*1e40*/  VIADD R2, R2, 0x80 ;  /* 0x0000008002027836 */ /* 0x002fe20000000000 */
[----:B------:R-:W-:Y:S01]  /*1e50*/  @!PT LDS RZ, [RZ] ;  /* 0x00000000fffff984 */ /* 0x000fe20000000800 */
[----:B------:R-:W-:Y:S01]  /*1e60*/  @!PT LDS RZ, [RZ] ;  /* 0x00000000fffff984 */ /* 0x000fe20000000800 */
[----:B------:R-:W-:Y:S01]  /*1e70*/  @!PT LDS RZ, [RZ] ;  /* 0x00000000fffff984 */ /* 0x000fe20000000800 */
[----:B------:R-:W-:Y:S01]  /*1e80*/  @!PT LDS RZ, [RZ] ;  /* 0x00000000fffff984 */ /* 0x000fe20000000800 */
[----:B------:R1:W-:Y:S06]  /*1e90*/  MEMBAR.ALL.CTA ;  /* 0x0000000000007992 */ /* 0x0003ec0000008000 */
[----:B-1----:R-:W1:Y:S01]  /*1ea0*/  FENCE.VIEW.ASYNC.S ;  /* 0x00000000000073c6 */ /* 0x002e620000000000 */
[----:B------:R-:W-:-:S04]  /*1eb0*/  PRMT R2, RZ, 0x654, R2 ;  /* 0x00000654ff027816 */ /* 0x000fc80000000002 */
[----:B-1----:R1:W-:Y:S01]  /*1ec0*/  SYNCS.ARRIVE.TRANS64.RED.A1T0 RZ, [R2+URZ], RZ ;  /* 0x000000ff02ff79a7 */ /* 0x0023e200081004ff */
[----:B--2---:R-:W-:-:S13]  /*1ed0*/  LOP3.LUT P2, RZ, R6, 0x1, RZ, 0xc0, !PT ;  /* 0x0000000106ff7812 */ /* 0x004fda000784c0ff */
[----:B------:R-:W-:Y:S01]  /*1ee0*/  @P2 SHF.R.U32.HI R3, RZ, 0x10, R5 ;  /* 0x00000010ff032819 */ /* 0x000fe20000011605 */
[----:B------:R-:W-:Y:S01]  /*1ef0*/  VOTEU.ANY UP0, P2 ;  /* 0x0000000000ff7886 */ /* 0x000fe20001000100 */
[----:B------:R-:W-:Y:S02]  /*1f00*/  @P2 MOV R13, R4 ;  /* 0x00000004000d2202 */ /* 0x000fe40000000f00 */
[----:B------:R-:W-:Y:S02]  /*1f10*/  @P2 R2UR.BROADCAST UR8, R3 ;  /* 0x00000000030822ca */ /* 0x000fe400008e0000 */
[----:B------:R-:W-:-:S11]  /*1f20*/  @P2 LOP3.LUT R11, R5, 0xffff, RZ, 0xc0, !PT ;  /* 0x0000ffff050b2812 */ /* 0x000fd600078ec0ff */
[----:B------:R-:W-:Y:S01]  /*1f30*/  @UP0 UMOV UR36, UR8 ;  /* 0x0000000800240c82 */ /* 0x000fe20008000000 */
[----:B-1----:R-:W-:Y:S05]  /*1f40*/  @!P0 BRA `(.L_x_33) ;  /* 0x0000000000b88947 */ /* 0x002fea0003800000 */
[----:B------:R-:W4:Y:S01]  /*1f50*/  LDC.64 R4, c[0x0][0xb18] ;  /* 0x0002c600ff047b82 */ /* 0x000f220000000a00 */
[----:B------:R-:W-:-:S07]  /*1f60*/  ISETP.NE.AND P3, PT, R26, 0x1, PT ;  /* 0x000000011a00780c */ /* 0x000fce0003f65270 */
[----:B------:R-:W1:Y:S08]  /*1f70*/  LDC.64 R6, c[0x0][0xb10] ;  /* 0x0002c400ff067b82 */ /* 0x000e700000000a00 */
[----:B------:R-:W2:Y:S08]  /*1f80*/  LDC R16, c[0x0][0xb20] ;  /* 0x0002c800ff107b82 */ /* 0x000eb00000000800 */
[----:B------:R-:W3:Y:S01]  /*1f90*/  LDC R18, c[0x0][0xb0c] ;  /* 0x0002c300ff127b82 */ /* 0x000ee20000000800 */
[----:B----4-:R-:W-:Y:S01]  /*1fa0*/  IMAD.HI.U32 R17, R0, R5, RZ ;  /* 0x0000000500117227 */ /* 0x010fe200078e00ff */
[----:B------:R-:W-:-:S03]  /*1fb0*/  ISETP.NE.AND P0, PT, R4, 0x1, PT ;  /* 0x000000010400780c */ /* 0x000fc60003f05270 */
[----:B------:R-:W-:-:S03]  /*1fc0*/  IMAD.HI.U32 R5, R11, R5, RZ ;  /* 0x000000050b057227 */ /* 0x000fc600078e00ff */
[----:B------:R-:W4:Y:S01]  /*1fd0*/  LDC.64 R2, c[0x0][0xb28] ;  /* 0x0002ca00ff027b82 */ /* 0x000f220000000a00 */
[----:B-1----:R-:W-:-:S04]  /*1fe0*/  IMAD.HI.U32 R20, R9, R6, RZ ;  /* 0x0000000609147227 */ /* 0x002fc800078e00ff */
[----:B------:R-:W-:Y:S01]  /*1ff0*/  IMAD.HI.U32 R22, R13, R6, RZ ;  /* 0x000000060d167227 */ /* 0x000fe200078e00ff */
[----:B------:R-:W-:Y:S02]  /*2000*/  SHF.R.U32.HI R20, RZ, R7, R20 ;  /* 0x00000007ff147219 */ /* 0x000fe40000011614 */
[-C--:B--2---:R-:W-:Y:S02]  /*2010*/  SHF.R.U32.HI R17, RZ, R16.reuse, R17 ;  /* 0x00000010ff117219 */ /* 0x084fe40000011611 */
[----:B------:R-:W-:Y:S02]  /*2020*/  SHF.R.U32.HI R16, RZ, R16, R5 ;  /* 0x00000010ff107219 */ /* 0x000fe40000011605 */
[----:B------:R-:W-:Y:S02]  /*2030*/  SEL R17, R0, R17, !P0 ;  /* 0x0000001100117207 */ /* 0x000fe40004000000 */
[----:B------:R-:W-:Y:S02]  /*2040*/  SHF.R.U32.HI R22, RZ, R7, R22 ;  /* 0x00000007ff167219 */ /* 0x000fe40000011616 */
[----:B---3--:R-:W-:-:S02]  /*2050*/  ISETP.NE.AND P1, PT, R18, 0x1, PT ;  /* 0x000000011200780c */ /* 0x008fc40003f25270 */
[----:B------:R-:W-:Y:S02]  /*2060*/  SEL R5, R11, R16, !P0 ;  /* 0x000000100b057207 */ /* 0x000fe40004000000 */
[----:B------:R-:W-:Y:S02]  /*2070*/  SEL R19, R9, R20, !P1 ;  /* 0x0000001409137207 */ /* 0x000fe40004800000 */
[----:B------:R-:W-:Y:S01]  /*2080*/  SEL R7, R13, R22, !P1 ;  /* 0x000000160d077207 */ /* 0x000fe20004800000 */
[----:B----4-:R-:W-:-:S04]  /*2090*/  IMAD.HI.U32 R20, R17, R2, RZ ;  /* 0x0000000211147227 */ /* 0x010fc800078e00ff */
[----:B------:R-:W-:Y:S01]  /*20a0*/  IMAD.HI.U32 R6, R19, R2, RZ ;  /* 0x0000000213067227 */ /* 0x000fe200078e00ff */
[----:B------:R-:W-:-:S04]  /*20b0*/  @P3 SHF.R.U32.HI R17, RZ, R3, R20 ;  /* 0x00000003ff113219 */ /* 0x000fc80000011614 */
        /* <DEDUP_REMOVED lines=8> */
[----:B------:R-:W-:-:S04]  /*2140*/  @!P0 IMAD.HI.U32 R16, R7, R2, RZ ;  /* 0x0000000207108227 */ /* 0x000fc800078e00ff */
[----:B------:R-:W-:Y:S01]  /*2150*/  IMAD.MOV R2, RZ, RZ, -R6 ;  /* 0x000000ffff027224 */ /* 0x000fe200078e0a06 */
[----:B------:R-:W-:-:S03]  /*2160*/  @!P0 SHF.R.U32.HI R16, RZ, R3, R16 ;  /* 0x00000003ff108219 */ /* 0x000fc60000011610 */
[----:B------:R-:W-:Y:S01]  /*2170*/  IMAD R2, R26, R2, R5 ;  /* 0x000000021a027224 */ /* 0x000fe200078e0205 */
[----:B------:R-:W-:Y:S02]  /*2180*/  @!P0 SEL R3, R7, R16, !P3 ;  /* 0x0000001007038207 */ /* 0x000fe40005800000 */
[----:B------:R-:W-:-:S03]  /*2190*/  IADD3 R16, PT, PT, -R5, RZ, RZ ;  /* 0x000000ff05107210 */ /* 0x000fc60007ffe1ff */
[--C-:B------:R-:W-:Y:S02]  /*21a0*/  @!P0 IMAD.IADD R6, R6, 0x1, -R3.reuse ;  /* 0x0000000106068824 */ /* 0x100fe400078e0a03 */
[----:B------:R-:W-:Y:S01]  /*21b0*/  @!P0 IMAD R3, R2, R19, R3 ;  /* 0x0000001302038224 */ /* 0x000fe200078e0203 */
[----:B------:R-:W-:Y:S01]  /*21c0*/  IADD3 R2, PT, PT, -R7, RZ, RZ ;  /* 0x000000ff07027210 */ /* 0x000fe20007ffe1ff */
[----:B------:R-:W-:Y:S02]  /*21d0*/  @!P0 IMAD R5, R26, R6, R7 ;  /* 0x000000061a058224 */ /* 0x000fe400078e0207 */
[----:B------:R-:W-:Y:S02]  /*21e0*/  IMAD R11, R4, R16, R11 ;  /* 0x00000010040b7224 */ /* 0x000fe400078e020b */
[----:B------:R-:W-:Y:S02]  /*21f0*/  @!P0 IMAD.MOV.U32 R7, RZ, RZ, R3 ;  /* 0x000000ffff078224 */ /* 0x000fe400078e0003 */
[----:B------:R-:W-:-:S02]  /*2200*/  IMAD R2, R18, R2, R13 ;  /* 0x0000000212027224 */ /* 0x000fc400078e020d */
[----:B------:R-:W-:Y:S02]  /*2210*/  IMAD R11, R5, R4, R11 ;  /* 0x00000004050b7224 */ /* 0x000fe400078e020b */
[----:B------:R-:W-:Y:S02]  /*2220*/  IMAD R13, R7, R18, R2 ;  /* 0x00000012070d7224 */ /* 0x000fe400078e0202 */
.L_x_33:
[----:B------:R-:W1:Y:S02]  /*2230*/  LDCU UR8, c[0x0][0xb30] ;  /* 0x00016600ff0877ac */ /* 0x000e640008000800 */
[----:B-1----:R-:W-:-:S09]  /*2240*/  UISETP.NE.AND UP0, UPT, UR8, 0x1, UPT ;  /* 0x000000010800788c */ /* 0x002fd2000bf05270 */
[----:B------:R-:W-:Y:S05]  /*2250*/  BRA.U UP0, `(.L_x_34) ;  /* 0x0000000100407547 */ /* 0x000fea000b800000 */
[----:B------:R-:W1:Y:S08]  /*2260*/  LDC.64 R4, c[0x0][0xb10] ;  /* 0x0002c400ff047b82 */ /* 0x000e700000000a00 */
[----:B------:R-:W2:Y:S08]  /*2270*/  LDC.64 R2, c[0x0][0xb18] ;  /* 0x0002c600ff027b82 */ /* 0x000eb00000000a00 */
[----:B------:R-:W3:Y:S08]  /*2280*/  LDC R6, c[0x0][0xb20] ;  /* 0x0002c800ff067b82 */ /* 0x000ef00000000800 */
[----:B------:R-:W4:Y:S01]  /*2290*/  LDC R16, c[0x0][0xb0c] ;  /* 0x0002c300ff107b82 */ /* 0x000f220000000800 */
[----:B-1----:R-:W-:-:S05]  /*22a0*/  IMAD.HI.U32 R4, R13, R4, RZ ;  /* 0x000000040d047227 */ /* 0x002fca00078e00ff */
[----:B------:R-:W-:Y:S01]  /*22b0*/  SHF.R.U32.HI R4, RZ, R5, R4 ;  /* 0x00000005ff047219 */ /* 0x000fe20000011604 */
[----:B--2---:R-:W-:Y:S01]  /*22c0*/  IMAD.HI.U32 R3, R11, R3, RZ ;  /* 0x000000030b037227 */ /* 0x004fe200078e00ff */
[----:B------:R-:W-:-:S04]  /*22d0*/  ISETP.NE.AND P0, PT, R2, 0x1, PT ;  /* 0x000000010200780c */ /* 0x000fc80003f05270 */
[----:B---3--:R-:W-:-:S04]  /*22e0*/  SHF.R.U32.HI R6, RZ, R6, R3 ;  /* 0x00000006ff067219 */ /* 0x008fc80000011603 */
[----:B------:R-:W-:Y:S02]  /*22f0*/  SEL R3, R11, R6, !P0 ;  /* 0x000000060b037207 */ /* 0x000fe40004000000 */
[----:B----4-:R-:W-:-:S04]  /*2300*/  ISETP.NE.AND P1, PT, R16, 0x1, PT ;  /* 0x000000011000780c */ /* 0x010fc80003f25270 */
[----:B------:R-:W-:-:S05]  /*2310*/  SEL R4, R13, R4, !P1 ;  /* 0x000000040d047207 */ /* 0x000fca0004800000 */
[----:B------:R-:W-:Y:S02]  /*2320*/  IMAD.IADD R5, R3, 0x1, -R4 ;  /* 0x0000000103057824 */ /* 0x000fe400078e0a04 */
[----:B------:R-:W-:Y:S02]  /*2330*/  IMAD.IADD R3, R4, 0x1, -R3 ;  /* 0x0000000104037824 */ /* 0x000fe400078e0a03 */
[----:B------:R-:W-:Y:S02]  /*2340*/  IMAD R13, R5, R16, R13 ;  /* 0x00000010050d7224 */ /* 0x000fe400078e020d */
[----:B------:R-:W-:-:S07]  /*2350*/  IMAD R11, R3, R2, R11 ;  /* 0x00000002030b7224 */ /* 0x000fce00078e020b */
.L_x_34:
[----:B------:R-:W-:Y:S01]  /*2360*/  VIADD R14, R14, 0x1 ;  /* 0x000000010e0e7836 */ /* 0x000fe20000000000 */
[----:B------:R-:W-:Y:S01]  /*2370*/  PLOP3.LUT P1, PT, PT, PT, PT, 0x80, 0x8 ;  /* 0x000000000008781c */ /* 0x000fe20003f2f070 */
[----:B------:R-:W-:Y:S02]  /*2380*/  IMAD.IADD R21, R13, 0x1, R68 ;  /* 0x000000010d157824 */ /* 0x000fe400078e0244 */
[----:B------:R-:W-:Y:S01]  /*2390*/  IMAD.IADD R20, R11, 0x1, R66 ;  /* 0x000000010b147824 */ /* 0x000fe200078e0242 */
[----:B------:R-:W-:-:S04]  /*23a0*/  ISETP.NE.AND P0, PT, R14, 0x2, PT ;  /* 0x000000020e00780c */ /* 0x000fc80003f05270 */
[----:B------:R-:W-:Y:S02]  /*23b0*/  SEL R3, RZ, 0x1, P0 ;  /* 0x00000001ff037807 */ /* 0x000fe40000000000 */
[----:B------:R-:W-:Y:S02]  /*23c0*/  SEL R14, R14, RZ, P0 ;  /* 0x000000ff0e0e7207 */ /* 0x000fe40000000000 */
[----:B------:R-:W-:Y:S01]  /*23d0*/  LOP3.LUT R12, R12, R3, RZ, 0x3c, !PT ;  /* 0x000000030c0c7212 */ /* 0x000fe200078e3cff */
[----:B------:R-:W-:Y:S06]  /*23e0*/  @P2 BRA `(.L_x_35) ;  /* 0xfffffff000482947 */ /* 0x000fec000383ffff */
[----:B------:R-:W-:Y:S01]  /*23f0*/  UIADD3 UR4, UPT, UPT, UR4, 0x18, URZ ;  /* 0x0000001804047890 */ /* 0x000fe2000fffe0ff */
[----:B------:R-:W-:-:S03]  /*2400*/  SHF.L.U32 R3, R15, 0x1f, RZ ;  /* 0x0000001f0f037819 */ /* 0x000fc600000006ff */
[----:B------:R-:W-:-:S09]  /*2410*/  ULEA UR5, UR6, UR4, 0x3 ;  /* 0x0000000406057291 */ /* 0x000fd2000f8e18ff */
[----:B------:R-:W1:Y:S02]  /*2420*/  SYNCS.PHASECHK.TRANS64.TRYWAIT P0, [UR5], R3 ;  /* 0x00000003ff0075a7 */ /* 0x000e640008001105 */
[----:B-1----:R-:W-:Y:S05]  /*2430*/  @!P0 BRA `(.L_x_36) ;  /* 0x0000004c00f48947 */ /* 0x002fea0003800000 */
.L_x_119:
[----:B------:R-:W-:-:S04]  /*2440*/  UIADD3 UR6, UPT, UPT, UR6, 0x1, URZ ;  /* 0x0000000106067890 */ /* 0x000fc8000fffe0ff */
[----:B------:R-:W-:-:S04]  /*2450*/  UISETP.NE.AND UP0, UPT, UR6, 0x3, UPT ;  /* 0x000000030600788c */ /* 0x000fc8000bf05270 */
[----:B------:R-:W-:Y:S02]  /*2460*/  USEL UR7, URZ, 0x1, UP0 ;  /* 0x00000001ff077887 */ /* 0x000fe40008000000 */
[----:B------:R-:W-:-:S04]  /*2470*/  USEL UR6, UR6, URZ, UP0 ;  /* 0x000000ff06067287 */ /* 0x000fc80008000000 */
[----:B------:R-:W-:Y:S01]  /*2480*/  ULEA UR5, UR6, UR4, 0x3 ;  /* 0x0000000406057291 */ /* 0x000fe2000f8e18ff */
[----:B------:R-:W-:-:S04]  /*2490*/  LOP3.LUT R15, R15, UR7, RZ, 0x3c, !PT ;  /* 0x000000070f0f7c12 */ /* 0x000fc8000f8e3cff */
[----:B-1----:R-:W-:-:S04]  /*24a0*/  SHF.L.U32 R3, R15, 0x1f, RZ ;  /* 0x0000001f0f037819 */ /* 0x002fc800000006ff */
[----:B------:R-:W1:Y:S02]  /*24b0*/  SYNCS.PHASECHK.TRANS64.TRYWAIT P0, [UR5], R3 ;  /* 0x00000003ff0075a7 */ /* 0x000e640008001105 */
[----:B-1----:R-:W-:Y:S05]  /*24c0*/  @!P0 BRA `(.L_x_37) ;  /* 0x0000004c00e88947 */ /* 0x002fea0003800000 */
.L_x_121:
[----:B------:R-:W-:-:S04]  /*24d0*/  UIADD3 UR6, UPT, UPT, UR6, 0x1, URZ ;  /* 0x0000000106067890 */ /* 0x000fc8000fffe0ff */
[----:B------:R-:W-:-:S04]  /*24e0*/  UISETP.NE.AND UP0, UPT, UR6, 0x3, UPT ;  /* 0x000000030600788c */ /* 0x000fc8000bf05270 */
[----:B------:R-:W-:Y:S02]  /*24f0*/  USEL UR5, URZ, 0x1, UP0 ;  /* 0x00000001ff057887 */ /* 0x000fe40008000000 */
[----:B------:R-:W-:-:S04]  /*2500*/  USEL UR6, UR6, URZ, UP0 ;  /* 0x000000ff06067287 */ /* 0x000fc80008000000 */
[----:B------:R-:W-:Y:S01]  /*2510*/  ULEA UR6, UR6, UR4, 0x3 ;  /* 0x0000000406067291 */ /* 0x000fe2000f8e18ff */
[----:B-1----:R-:W-:-:S04]  /*2520*/  LOP3.LUT R3, R15, UR5, RZ, 0x3c, !PT ;  /* 0x000000050f037c12 */ /* 0x002fc8000f8e3cff */
[----:B------:R-:W-:Y:S01]  /*2530*/  SHF.L.U32 R3, R3, 0x1f, RZ ;  /* 0x0000001f03037819 */ /* 0x000fe200000006ff */
[----:B----4-:R-:W-:-:S07]  /*2540*/  IMAD.U32 R0, RZ, RZ, UR6 ;  /* 0x00000006ff007e24 */ /* 0x010fce000f8e00ff */
.L_x_38:
[----:B-1----:R1:W2:Y:S02]  /*2550*/  SYNCS.PHASECHK.TRANS64.TRYWAIT P0, [R0+URZ], R3 ;  /* 0x00000003000075a7 */ /* 0x0022a400080011ff */
[----:B--2---:R-:W-:Y:S05]  /*2560*/  @!P0 NANOSLEEP.SYNCS 0x989680 ;  /* 0x009896800000895d */ /* 0x004fea0003900000 */
[----:B------:R-:W2:Y:S02]  /*2570*/  @!P0 SYNCS.PHASECHK.TRANS64 P0, [R0+URZ], R3 ;  /* 0x00000003000085a7 */ /* 0x000ea400080010ff */
[----:B--2---:R-:W-:Y:S05]  /*2580*/  @P0 EXIT ;  /* 0x000000000000094d */ /* 0x004fea0003800000 */
[----:B------:R-:W-:Y:S05]  /*2590*/  BRA `(.L_x_38) ;  /* 0xfffffffc00ec7947 */ /* 0x000fea000383ffff */
.L_x_17:
[----:B------:R-:W-:-:S04]  /*25a0*/  UISETP.NE.AND UP1, UPT, UR37, URZ, UPT ;  /* 0x000000ff2500728c */ /* 0x000fc8000bf25270 */
[----:B------:R-:W-:-:S09]  /*25b0*/  UISETP.NE.OR UP1, UPT, UR8, 0x1, UP1 ;  /* 0x000000010800788c */ /* 0x000fd20008f25670 */
[----:B------:R-:W-:Y:S05]  /*25c0*/  BRA.U UP1, `(.L_x_39) ;  /* 0x0000000501487547 */ /* 0x000fea000b800000 */
[----:B------:R-:W-:Y:S01]  /*25d0*/  ISETP.NE.AND P2, PT, R2, RZ, PT ;  /* 0x000000ff0200720c */ /* 0x000fe20003f45270 */
[----:B------:R-:W-:Y:S01]  /*25e0*/  IMAD.MOV.U32 R12, RZ, RZ, 0x1 ;  /* 0x00000001ff0c7424 */ /* 0x000fe200078e00ff */
[----:B------:R-:W-:Y:S02]  /*25f0*/  CS2R R10, SRZ ;  /* 0x00000000000a7805 */ /* 0x000fe4000001ff00 */
[----:B------:R-:W-:Y:S01]  /*2600*/  CS2R R8, SRZ ;  /* 0x0000000000087805 */ /* 0x000fe2000001ff00 */
[----:B------:R-:W-:Y:S01]  /*2610*/  UMOV UR4, 0x400 ;  /* 0x0000040000047882 */ /* 0x000fe20000000000 */
[----:B------:R-:W-:Y:S01]  /*2620*/  UMOV UR6, URZ ;  /* 0x000000ff00067c82 */ /* 0x000fe20008000000 */
[----:B------:R-:W-:-:S12]  /*2630*/  ULEA UR37, UR37, UR4, 0x18 ;  /* 0x0000000425257291 */ /* 0x000fd8000f8ec0ff */
.L_x_43:
[----:B------:R-:W-:Y:S02]  /*2640*/  LEA R0, R8, UR37, 0x3 ;  /* 0x0000002508007c11 */ /* 0x000fe4000f8e18ff */
[----:B------:R-:W-:-:S03]  /*2650*/  SHF.L.U32 R5, R9, 0x1f, RZ ;  /* 0x0000001f09057819 */ /* 0x000fc600000006ff */
[----:B------:R-:W-:Y:S01]  /*2660*/  VIADD R4, R0, 0xe0 ;  /* 0x000000e000047836 */ /* 0x000fe20000000000 */
[----:B------:R-:W1:Y:S02]  /*2670*/  SYNCS.PHASECHK.TRANS64.TRYWAIT P0, [R0+URZ+0xd0], R5 ;  /* 0x0000d005000075a7 */ /* 0x000e6400080011ff */
[----:B-1----:R-:W-:Y:S05]  /*2680*/  @!P0 BRA `(.L_x_40) ;  /* 0x0000004c00908947 */ /* 0x002fea0003800000 */
.L_x_122:
[----:B------:R-:W-:Y:S01]  /*2690*/  ULEA UR5, UR6, UR37, 0x3 ;  /* 0x0000002506057291 */ /* 0x000fe2000f8e18ff */
[----:B------:R-:W-:Y:S02]  /*26a0*/  PRMT R4, RZ, 0x654, R4 ;  /* 0x00000654ff047816 */ /* 0x000fe40000000004 */
[----:B-1----:R-:W-:Y:S01]  /*26b0*/  SHF.L.U32 R5, R12, 0x1f, RZ ;  /* 0x0000001f0c057819 */ /* 0x002fe200000006ff */
[----:B------:R-:W-:Y:S01]  /*26c0*/  UIADD3 UR4, UPT, UPT, UR5, 0x70, URZ ;  /* 0x0000007005047890 */ /* 0x000fe2000fffe0ff */
[----:B------:R1:W-:Y:S05]  /*26d0*/  SYNCS.ARRIVE.TRANS64.RED.A1T0 RZ, [R4+URZ], RZ ;  /* 0x000000ff04ff79a7 */ /* 0x0003ea00081004ff */
[----:B------:R-:W-:Y:S01]  /*26e0*/  IMAD.U32 R7, RZ, RZ, UR4 ;  /* 0x00000004ff077e24 */ /* 0x000fe2000f8e00ff */
[----:B------:R-:W2:Y:S04]  /*26f0*/  SYNCS.PHASECHK.TRANS64.TRYWAIT P0, [UR5+0x80], R5 ;  /* 0x00008005ff0075a7 */ /* 0x000ea80008001105 */
[----:B------:R-:W-:Y:S01]  /*2700*/  PRMT R6, R2, 0x654, R7 ;  /* 0x0000065402067816 */ /* 0x000fe20000000007 */
[----:B-1----:R-:W-:Y:S01]  /*2710*/  @!P2 IMAD.MOV.U32 R4, RZ, RZ, 0x10 ;  /* 0x00000010ff04a424 */ /* 0x002fe200078e00ff */
[----:B--2---:R-:W-:Y:S06]  /*2720*/  @!P0 BRA `(.L_x_41) ;  /* 0x0000004c007c8947 */ /* 0x004fec0003800000 */
.L_x_124:
[----:B------:R-:W-:Y:S01]  /*2730*/  ULEA UR4, UR6, UR37, 0x4 ;  /* 0x0000002506047291 */ /* 0x000fe2000f8e20ff */
[----:B------:R-:W-:Y:S01]  /*2740*/  SEL R3, R6, R3, !P2 ;  /* 0x0000000306037207 */ /* 0x000fe20005000000 */
[----:B------:R-:W-:Y:S01]  /*2750*/  UIADD3 UR5, UPT, UPT, UR5, 0x70, URZ ;  /* 0x0000007005057890 */ /* 0x000fe2000fffe0ff */
[----:B-1----:R-:W-:Y:S01]  /*2760*/  LEA R0, R11, UR37, 0x3 ;  /* 0x000000250b007c11 */ /* 0x002fe2000f8e18ff */
[----:B------:R-:W-:Y:S01]  /*2770*/  UIADD3 UR4, UPT, UPT, UR4, 0x100, URZ ;  /* 0x0000010004047890 */ /* 0x000fe2000fffe0ff */
[----:B------:R-:W-:Y:S01]  /*2780*/  SHF.L.U32 R5, R10, 0x1f, RZ ;  /* 0x0000001f0a057819 */ /* 0x000fe200000006ff */
[----:B------:R1:W-:Y:S01]  /*2790*/  @!P2 SYNCS.ARRIVE.TRANS64.RED RZ, [R3+URZ], R4 ;  /* 0x0000000403ffa9a7 */ /* 0x0003e200080004ff */
[----:B------:R-:W-:Y:S01]  /*27a0*/  UIADD3 UR6, UPT, UPT, UR6, 0x1, URZ ;  /* 0x0000000106067890 */ /* 0x000fe2000fffe0ff */
[----:B------:R-:W-:-:S03]  /*27b0*/  VIADD R8, R8, 0x1 ;  /* 0x0000000108087836 */ /* 0x000fc60000000000 */
[----:B------:R-:W-:Y:S02]  /*27c0*/  UISETP.NE.AND UP0, UPT, UR6, 0x2, UPT ;  /* 0x000000020600788c */ /* 0x000fe4000bf05270 */
[----:B------:R-:W-:Y:S06]  /*27d0*/  UGETNEXTWORKID.BROADCAST [UR4], [UR5] ;  /* 0x00000000040073ca */ /* 0x000fec0008000100 */
[----:B------:R-:W-:Y:S01]  /*27e0*/  USEL UR4, URZ, 0x1, UP0 ;  /* 0x00000001ff047887 */ /* 0x000fe20008000000 */
[----:B------:R-:W-:Y:S01]  /*27f0*/  ISETP.NE.AND P0, PT, R8, 0x2, PT ;  /* 0x000000020800780c */ /* 0x000fe20003f05270 */
[----:B------:R-:W-:Y:S01]  /*2800*/  USEL UR6, UR6, URZ, UP0 ;  /* 0x000000ff06067287 */ /* 0x000fe20008000000 */
[----:B------:R-:W2:Y:S03]  /*2810*/  SYNCS.PHASECHK.TRANS64.TRYWAIT P1, [R0+URZ+0x70], R5 ;  /* 0x00007005000075a7 */ /* 0x000ea600080211ff */
[----:B------:R-:W-:Y:S01]  /*2820*/  LOP3.LUT R12, R12, UR4, RZ, 0x3c, !PT ;  /* 0x000000040c0c7c12 */ /* 0x000fe2000f8e3cff */
[----:B-12---:R-:W-:Y:S07]  /*2830*/  @!P1 BRA `(.L_x_42) ;  /* 0x0000004c00509947 */ /* 0x006fee0003800000 */
.L_x_125:
[C---:B------:R-:W-:Y:S01]  /*2840*/  LEA R4, R11.reuse, UR37, 0x4 ;  /* 0x000000250b047c11 */ /* 0x040fe2000f8e20ff */
[----:B-1----:R-:W-:Y:S01]  /*2850*/  VIADD R0, R0, 0x80 ;  /* 0x0000008000007836 */ /* 0x002fe20000000000 */
[----:B------:R-:W-:Y:S01]  /*2860*/  SEL R8, R8, RZ, P0 ;  /* 0x000000ff08087207 */ /* 0x000fe20000000000 */
[----:B------:R-:W-:-:S03]  /*2870*/  VIADD R11, R11, 0x1 ;  /* 0x000000010b0b7836 */ /* 0x000fc60000000000 */
[----:B------:R-:W1:Y:S01]  /*2880*/  LDS.128 R4, [R4+0x100] ;  /* 0x0001000004047984 */ /* 0x000e620000000c00 */
[----:B------:R-:W-:Y:S02]  /*2890*/  PRMT R0, RZ, 0x654, R0 ;  /* 0x00000654ff007816 */ /* 0x000fe40000000000 */
[C---:B------:R-:W-:Y:S01]  /*28a0*/  ISETP.NE.AND P1, PT, R11.reuse, 0x2, PT ;  /* 0x000000020b00780c */ /* 0x040fe20003f25270 */
[----:B------:R-:W-:Y:S01]  /*28b0*/  @!PT LDS RZ, [RZ] ;  /* 0x00000000fffff984 */ /* 0x000fe20000000800 */
[----:B------:R-:W-:Y:S01]  /*28c0*/  @!PT LDS RZ, [RZ] ;  /* 0x00000000fffff984 */ /* 0x000fe20000000800 */
[----:B------:R-:W-:Y:S01]  /*28d0*/  @!PT LDS RZ, [RZ] ;  /* 0x00000000fffff984 */ /* 0x000fe20000000800 */
[----:B------:R-:W-:Y:S01]  /*28e0*/  @!PT LDS RZ, [RZ] ;  /* 0x00000000fffff984 */ /* 0x000fe20000000800 */
[----:B------:R2:W-:Y:S06]  /*28f0*/  MEMBAR.ALL.CTA ;  /* 0x0000000000007992 */ /* 0x0005ec0000008000 */
[----:B--2---:R-:W2:Y:S01]  /*2900*/  FENCE.VIEW.ASYNC.S ;  /* 0x00000000000073c6 */ /* 0x004ea20000000000 */
[----:B------:R-:W-:Y:S01]  /*2910*/  SEL R11, R11, RZ, P1 ;  /* 0x000000ff0b0b7207 */ /* 0x000fe20000800000 */
[----:B--2---:R2:W-:Y:S01]  /*2920*/  SYNCS.ARRIVE.TRANS64.RED.A1T0 RZ, [R0+URZ], RZ ;  /* 0x000000ff00ff79a7 */ /* 0x0045e200081004ff */
[----:B-1----:R-:W-:-:S02]  /*2930*/  LOP3.LUT P3, RZ, R6, 0x1, RZ, 0xc0, !PT ;  /* 0x0000000106ff7812 */ /* 0x002fc4000786c0ff */
[----:B------:R-:W-:-:S04]  /*2940*/  SEL R5, RZ, 0x1, P1 ;  /* 0x00000001ff057807 */ /* 0x000fc80000800000 */
[----:B------:R-:W-:Y:S02]  /*2950*/  LOP3.LUT R10, R10, R5, RZ, 0x3c, !PT ;  /* 0x000000050a0a7212 */ /* 0x000fe400078e3cff */
[----:B--2---:R-:W-:-:S04]  /*2960*/  SEL R0, RZ, 0x1, P0 ;  /* 0x00000001ff007807 */ /* 0x004fc80000000000 */
[----:B------:R-:W-:Y:S01]  /*2970*/  LOP3.LUT R9, R9, R0, RZ, 0x3c, !PT ;  /* 0x0000000009097212 */ /* 0x000fe200078e3cff */
[----:B------:R-:W-:Y:S06]  /*2980*/  @P3 BRA `(.L_x_43) ;  /* 0xfffffffc002c3947 */ /* 0x000fec000383ffff */
[----:B------:R-:W-:Y:S01]  /*2990*/  ULEA UR5, UR6, UR37, 0x3 ;  /* 0x0000002506057291 */ /* 0x000fe2000f8e18ff */
[----:B------:R-:W-:-:S08]  /*29a0*/  SHF.L.U32 R3, R12, 0x1f, RZ ;  /* 0x0000001f0c037819 */ /* 0x000fd000000006ff */
[----:B------:R-:W1:Y:S02]  /*29b0*/  SYNCS.PHASECHK.TRANS64 P0, [UR5+0x80], R3 ;  /* 0x00008003ff0075a7 */ /* 0x000e640008001005 */
[----:B-1----:R-:W-:Y:S05]  /*29c0*/  @P0 BRA `(.L_x_44) ;  /* 0x0000000000080947 */ /* 0x002fea0003800000 */
[----:B------:R-:W1:Y:S02]  /*29d0*/  SYNCS.PHASECHK.TRANS64.TRYWAIT P0, [UR5+0x80], R3 ;  /* 0x00008003ff0075a7 */ /* 0x000e640008001105 */
[----:B-1----:R-:W-:Y:S05]  /*29e0*/  @!P0 BRA `(.L_x_45) ;  /* 0x0000004800f88947 */ /* 0x002fea0003800000 */
.L_x_44:
[----:B------:R-:W-:-:S04]  /*29f0*/  UIADD3 UR4, UPT, UPT, UR6, 0x1, URZ ;  /* 0x0000000106047890 */ /* 0x000fc8000fffe0ff */
[----:B------:R-:W-:-:S04]  /*2a00*/  UISETP.NE.AND UP0, UPT, UR4, 0x2, UPT ;  /* 0x000000020400788c */ /* 0x000fc8000bf05270 */
[----:B------:R-:W-:Y:S02]  /*2a10*/  USEL UR7, URZ, 0x1, UP0 ;  /* 0x00000001ff077887 */ /* 0x000fe40008000000 */
[----:B------:R-:W-:-:S04]  /*2a20*/  USEL UR4, UR4, URZ, UP0 ;  /* 0x000000ff04047287 */ /* 0x000fc80008000000 */
[----:B------:R-:W-:Y:S01]  /*2a30*/  ULEA UR4, UR4, UR37, 0x3 ;  /* 0x0000002504047291 */ /* 0x000fe2000f8e18ff */
[----:B-1----:R-:W-:-:S04]  /*2a40*/  LOP3.LUT R3, R12, UR7, RZ, 0x3c, !PT ;  /* 0x000000070c037c12 */ /* 0x002fc8000f8e3cff */
[----:B------:R-:W-:-:S04]  /*2a50*/  SHF.L.U32 R0, R3, 0x1f, RZ ;  /* 0x0000001f03007819 */ /* 0x000fc800000006ff */
[----:B------:R-:W1:Y:S02]  /*2a60*/  SYNCS.PHASECHK.TRANS64 P0, [UR4+0x80], R0 ;  /* 0x00008000ff0075a7 */ /* 0x000e640008001004 */
[----:B-1----:R-:W-:Y:S05]  /*2a70*/  @P0 EXIT ;  /* 0x000000000000094d */ /* 0x002fea0003800000 */
[----:B------:R-:W-:Y:S02]  /*2a80*/  SHF.L.U32 R3, R3, 0x1f, RZ ;  /* 0x0000001f03037819 */ /* 0x000fe400000006ff */
[----:B------:R-:W-:-:S07]  /*2a90*/  MOV R0, UR4 ;  /* 0x0000000400007c02 */ /* 0x000fce0008000f00 */
.L_x_46:
[----:B-1----:R1:W2:Y:S02]  /*2aa0*/  SYNCS.PHASECHK.TRANS64.TRYWAIT P0, [R0+URZ+0x80], R3 ;  /* 0x00008003000075a7 */ /* 0x0022a400080011ff */
[----:B--2---:R-:W-:Y:S05]  /*2ab0*/  @!P0 NANOSLEEP.SYNCS 0x989680 ;  /* 0x009896800000895d */ /* 0x004fea0003900000 */
[----:B------:R-:W2:Y:S02]  /*2ac0*/  @!P0 SYNCS.PHASECHK.TRANS64 P0, [R0+URZ+0x80], R3 ;  /* 0x00008003000085a7 */ /* 0x000ea400080010ff */
[----:B--2---:R-:W-:Y:S05]  /*2ad0*/  @P0 EXIT ;  /* 0x000000000000094d */ /* 0x004fea0003800000 */
[----:B------:R-:W-:Y:S05]  /*2ae0*/  BRA `(.L_x_46) ;  /* 0xfffffffc00ec7947 */ /* 0x000fea000383ffff */
.L_x_39:
[----:B------:R-:W-:-:S09]  /*2af0*/  UISETP.NE.AND UP1, UPT, UR8, URZ, UPT ;  /* 0x000000ff0800728c */ /* 0x000fd2000bf25270 */
[----:B------:R-:W-:Y:S05]  /*2b00*/  BRA.U UP1, `(.L_x_47) ;  /* 0x00000011013c7547 */ /* 0x000fea000b800000 */
[----:B------:R-:W-:Y:S01]  /*2b10*/  UMOV UR4, 0x40 ;  /* 0x0000004000047882 */ /* 0x000fe20000000000 */
[----:B------:R-:W-:Y:S01]  /*2b20*/  NOP ;  /* 0x0000000000007918 */ /* 0x000fe20000000000 */
[----:B------:R-:W-:Y:S01]  /*2b30*/  ULEA UR4, UR37, UR4, 0x18 ;  /* 0x0000000425047291 */ /* 0x000fe2000f8ec0ff */
[----:B------:R-:W-:Y:S02]  /*2b40*/  UMOV UR5, 0x400 ;  /* 0x0000040000057882 */ /* 0x000fe40000000000 */
[----:B------:R-:W-:-:S06]  /*2b50*/  ULEA UR37, UR37, UR5, 0x18 ;  /* 0x0000000525257291 */ /* 0x000fcc000f8ec0ff */
[----:B------:R-:W1:Y:S02]  /*2b60*/  LDS.U8 R0, [UR4+0x1c] ;  /* 0x00001c04ff007984 */ /* 0x000e640008000000 */
[----:B-1----:R-:W-:-:S13]  /*2b70*/  ISETP.NE.AND P0, PT, R0, RZ, PT ;  /* 0x000000ff0000720c */ /* 0x002fda0003f05270 */
[----:B------:R-:W-:Y:S05]  /*2b80*/  @P0 BRA `(.L_x_48) ;  /* 0x0000000000580947 */ /* 0x000fea0003800000 */
[----:B------:R-:W-:-:S13]  /*2b90*/  ELECT P0, URZ, PT ;  /* 0x0000000000ff782f */ /* 0x000fda0003800000 */
[----:B------:R-:W-:Y:S05]  /*2ba0*/  @!P0 BRA `(.L_x_49) ;  /* 0x0000000000608947 */ /* 0x000fea0003800000 */
[----:B------:R-:W-:Y:S01]  /*2bb0*/  UMOV UR5, 0x10 ;  /* 0x0000001000057882 */ /* 0x000fe20000000000 */
[----:B------:R-:W-:Y:S01]  /*2bc0*/  HFMA2 R0, -RZ, RZ, 0, 5.9604644775390625e-08 ;  /* 0x00000001ff007431 */ /* 0x000fe200000001ff */
[----:B------:R-:W-:-:S03]  /*2bd0*/  MOV R2, 0xffff ;  /* 0x0000ffff00027802 */ /* 0x000fc60000000f00 */
[----:B------:R-:W-:Y:S04]  /*2be0*/  DEPBAR.LE SB1, 0x36 ;  /* 0x00009d800000791a */ /* 0x000fe80000000000 */
[----:B------:R-:W1:Y:S02]  /*2bf0*/  UTCATOMSWS.FIND_AND_SET.ALIGN UP0, UR5, UR5 ;  /* 0x00000005000575e3 */ /* 0x000e640008000800 */
[----:B-1----:R-:W-:Y:S01]  /*2c00*/  MOV R3, UR5 ;  /* 0x0000000500037c02 */ /* 0x002fe20008000f00 */
[----:B------:R-:W-:Y:S06]  /*2c10*/  BRA.U UP0, `(.L_x_50) ;  /* 0x0000000100187547 */ /* 0x000fec000b800000 */
.L_x_51:
[----:B------:R-:W-:Y:S05]  /*2c20*/  NANOSLEEP 0x64 ;  /* 0x000000640000795d */ /* 0x000fea0003800000 */
[----:B------:R-:W-:-:S05]  /*2c30*/  UMOV UR5, 0x10 ;  /* 0x0000001000057882 */ /* 0x000fca0000000000 */
[----:B------:R-:W-:Y:S04]  /*2c40*/  DEPBAR.LE SB1, 0x36 ;  /* 0x00009d800000791a */ /* 0x000fe80000000000 */
[----:B------:R-:W1:Y:S02]  /*2c50*/  UTCATOMSWS.FIND_AND_SET.ALIGN UP0, UR5, UR5 ;  /* 0x00000005000575e3 */ /* 0x000e640008000800 */
[----:B-1----:R-:W-:Y:S01]  /*2c60*/  MOV R3, UR5 ;  /* 0x0000000500037c02 */ /* 0x002fe20008000f00 */
[----:B------:R-:W-:Y:S05]  /*2c70*/  BRA.U !UP0, `(.L_x_51) ;  /* 0xfffffffd08e87547 */ /* 0x000fea000b83ffff */
.L_x_50:
[-C--:B------:R-:W-:Y:S02]  /*2c80*/  SHF.L.U32 R2, R2, R3.reuse, RZ ;  /* 0x0000000302027219 */ /* 0x080fe400000006ff */
[----:B------:R-:W-:Y:S01]  /*2c90*/  SHF.L.U32 R0, R0, R3, RZ ;  /* 0x0000000300007219 */ /* 0x000fe200000006ff */
[----:B------:R-:W-:Y:S02]  /*2ca0*/  IMAD.SHL.U32 R3, R3, 0x20, RZ ;  /* 0x0000002003037824 */ /* 0x000fe400078e00ff */
[----:B------:R1:W-:Y:S04]  /*2cb0*/  ATOMS.OR RZ, [UR4+0x14], R2 ;  /* 0x00001402ffff798c */ /* 0x0003e8000b000004 */
[----:B------:R1:W-:Y:S04]  /*2cc0*/  ATOMS.OR RZ, [UR4+0x18], R0 ;  /* 0x00001800ffff798c */ /* 0x0003e8000b000004 */
[----:B------:R1:W-:Y:S01]  /*2cd0*/  STS [UR37+0x120], R3 ;  /* 0x00012003ff007988 */ /* 0x0003e20008000825 */
[----:B------:R-:W-:Y:S05]  /*2ce0*/  BRA `(.L_x_49) ;  /* 0x0000000000107947 */ /* 0x000fea0003800000 */
.L_x_48:
[----:B------:R-:W-:Y:S02]  /*2cf0*/  MOV R0, 0xffffffff ;  /* 0xffffffff00007802 */ /* 0x000fe40000000f00 */
[----:B------:R-:W-:-:S03]  /*2d00*/  MOV R2, 0x2d30 ;  /* 0x00002d3000027802 */ /* 0x000fc60000000f00 */
[----:B------:R1:W-:Y:S04]  /*2d10*/  STS [UR37+0x120], R0 ;  /* 0x00012000ff007988 */ /* 0x0003e80008000825 */
[----:B-1-3-5:R-:W-:Y:S05]  /*2d20*/  CALL.REL.NOINC `($__internal_1_$__cuda_sm10x_tcgen05_guardrail_trap_phase_invalid_during_alloc) ;  /* 0x0000004c00cc7944 */ /* 0x02afea0003c00000 */
.L_x_49:
[----:B------:R-:W-:Y:S05]  /*2d30*/  WARPSYNC.ALL ;  /* 0x0000000000007948 */ /* 0x000fea0003800000 */
[----:B------:R-:W2:Y:S01]  /*2d40*/  S2UR UR5, SR_CgaCtaId ;  /* 0x00000000000579c3 */ /* 0x000ea20000008800 */
[----:B------:R-:W-:Y:S01]  /*2d50*/  UMOV UR4, 0x400 ;  /* 0x0000040000047882 */ /* 0x000fe20000000000 */
[----:B------:R-:W-:-:S06]  /*2d60*/  NOP ;  /* 0x0000000000007918 */ /* 0x000fcc0000000000 */
[----:B------:R-:W-:Y:S06]  /*2d70*/  BAR.ARV 0x6, 0xa0 ;  /* 0x0182800000007b1d */ /* 0x000fec0000002000 */
[----:B------:R-:W4:Y:S01]  /*2d80*/  LDCU UR7, c[0x0][0x38c] ;  /* 0x00007180ff0777ac */ /* 0x000f220008000800 */
[----:B------:R-:W-:Y:S01]  /*2d90*/  IMAD.MOV.U32 R11, RZ, RZ, 0x1 ;  /* 0x00000001ff0b7424 */ /* 0x000fe200078e00ff */
[----:B------:R-:W-:Y:S01]  /*2da0*/  CS2R R8, SRZ ;  /* 0x0000000000087805 */ /* 0x000fe2000001ff00 */
[----:B------:R-:W-:Y:S01]  /*2db0*/  IMAD.MOV.U32 R10, RZ, RZ, RZ ;  /* 0x000000ffff0a7224 */ /* 0x000fe200078e00ff */
[----:B------:R-:W3:Y:S01]  /*2dc0*/  LDCU UR6, c[0x0][0x38c] ;  /* 0x00007180ff0677ac */ /* 0x000ee20008000800 */
[----:B------:R-:W-:Y:S01]  /*2dd0*/  UMOV UR15, URZ ;  /* 0x000000ff000f7c82 */ /* 0x000fe20008000000 */
[----:B------:R-:W-:Y:S01]  /*2de0*/  UMOV UR14, URZ ;  /* 0x000000ff000e7c82 */ /* 0x000fe20008000000 */
[----:B--2---:R-:W-:Y:S01]  /*2df0*/  ULEA UR5, UR5, UR4, 0x18 ;  /* 0x0000000405057291 */ /* 0x004fe2000f8ec0ff */
[----:B------:R-:W-:Y:S01]  /*2e00*/  UMOV UR32, 0x0 ;  /* 0x0000000000207882 */ /* 0x000fe20000000000 */
[----:B------:R-:W-:-:S02]  /*2e10*/  UMOV UR33, 0x4100910 ;  /* 0x0410091000217882 */ /* 0x000fc40000000000 */
[----:B------:R-:W-:Y:S02]  /*2e20*/  UIADD3 UR9, UPT, UPT, UR5, 0x6800, URZ ;  /* 0x0000680005097890 */ /* 0x000fe4000fffe0ff */
[----:B------:R-:W-:Y:S02]  /*2e30*/  UIADD3 UR10, UPT, UPT, UR5, 0x12800, URZ ;  /* 0x00012800050a7890 */ /* 0x000fe4000fffe0ff */
[----:B----4-:R-:W-:Y:S01]  /*2e40*/  UIADD3 UR7, UPT, UPT, UR7, 0x3f, URZ ;  /* 0x0000003f07077890 */ /* 0x010fe2000fffe0ff */
[----:B-1----:R-:W1:Y:S01]  /*2e50*/  LDS R0, [UR5+0x120] ;  /* 0x00012005ff007984 */ /* 0x002e620008000800 */
[----:B------:R-:W-:Y:S02]  /*2e60*/  USHF.R.U32.HI UR9, URZ, 0x4, UR9 ;  /* 0x00000004ff097899 */ /* 0x000fe40008011609 */
[----:B------:R-:W-:Y:S02]  /*2e70*/  USHF.R.S32.HI UR4, URZ, 0x1f, UR7 ;  /* 0x0000001fff047899 */ /* 0x000fe40008011407 */
[----:B------:R-:W-:-:S02]  /*2e80*/  USHF.R.U32.HI UR10, URZ, 0x4, UR10 ;  /* 0x00000004ff0a7899 */ /* 0x000fc4000801160a */
[----:B------:R-:W-:Y:S02]  /*2e90*/  ULEA.HI UR4, UR4, UR7, URZ, 0x6 ;  /* 0x0000000704047291 */ /* 0x000fe4000f8f30ff */
[----:B------:R-:W-:Y:S02]  /*2ea0*/  ULOP3.LUT UR9, UR9, 0x3fff, URZ, 0xc0, !UPT ;  /* 0x00003fff09097892 */ /* 0x000fe4000f8ec0ff */
[----:B------:R-:W-:Y:S02]  /*2eb0*/  USHF.R.S32.HI UR4, URZ, 0x6, UR4 ;  /* 0x00000006ff047899 */ /* 0x000fe40008011404 */
[----:B------:R-:W-:Y:S02]  /*2ec0*/  ULOP3.LUT UR10, UR10, 0x3fff, URZ, 0xc0, !UPT ;  /* 0x00003fff0a0a7892 */ /* 0x000fe4000f8ec0ff */
[----:B------:R-:W-:Y:S01]  /*2ed0*/  UISETP.LT.AND UP0, UPT, UR4, 0x1, UPT ;  /* 0x000000010400788c */ /* 0x000fe2000bf01270 */
[----:B------:R-:W-:Y:S01]  /*2ee0*/  UMOV UR30, 0x0 ;  /* 0x00000000001e7882 */ /* 0x000fe20000000000 */
[----:B------:R-:W-:-:S02]  /*2ef0*/  UMOV UR31, 0x4100910 ;  /* 0x04100910001f7882 */ /* 0x000fc40000000000 */
[----:B------:R-:W-:Y:S01]  /*2f00*/  USEL UR8, UR4, 0x1, !UP0 ;  /* 0x0000000104087887 */ /* 0x000fe2000c000000 */
[----:B------:R-:W-:Y:S01]  /*2f10*/  UMOV UR28, 0x0 ;  /* 0x00000000001c7882 */ /* 0x000fe20000000000 */
[----:B------:R-:W-:Y:S01]  /*2f20*/  UMOV UR29, 0x4100910 ;  /* 0x04100910001d7882 */ /* 0x000fe20000000000 */
[----:B------:R-:W-:Y:S01]  /*2f30*/  UMOV UR26, 0x0 ;  /* 0x00000000001a7882 */ /* 0x000fe20000000000 */
[----:B------:R-:W-:Y:S01]  /*2f40*/  UMOV UR27, 0x4100910 ;  /* 0x04100910001b7882 */ /* 0x000fe20000000000 */
[----:B------:R-:W-:Y:S01]  /*2f50*/  UMOV UR24, 0x0 ;  /* 0x0000000000187882 */ /* 0x000fe20000000000 */
[----:B------:R-:W-:Y:S01]  /*2f60*/  UMOV UR25, 0x4100910 ;  /* 0x0410091000197882 */ /* 0x000fe20000000000 */
[----:B------:R-:W-:Y:S01]  /*2f70*/  UMOV UR22, 0x0 ;  /* 0x0000000000167882 */ /* 0x000fe20000000000 */
[----:B------:R-:W-:Y:S01]  /*2f80*/  UMOV UR23, 0x4100910 ;  /* 0x0410091000177882 */ /* 0x000fe20000000000 */
[----:B------:R-:W-:Y:S02]  /*2f90*/  ULOP3.LUT UR9, UR9, 0x10000, URZ, 0xfc, !UPT ;  /* 0x0001000009097892 */ /* 0x000fe4000f8efcff */
[----:B------:R-:W-:-:S02]  /*2fa0*/  ULOP3.LUT UR10, UR10, 0x10000, URZ, 0xfc, !UPT ;  /* 0x000100000a0a7892 */ /* 0x000fc4000f8efcff */
[----:B------:R-:W-:Y:S02]  /*2fb0*/  UIADD3 UR8, UPT, UPT, -UR8, URZ, URZ ;  /* 0x000000ff08087290 */ /* 0x000fe4000fffe1ff */
[----:B---3--:R-:W-:Y:S01]  /*2fc0*/  UISETP.GE.AND UP3, UPT, UR6, 0x1, UPT ;  /* 0x000000010600788c */ /* 0x008fe2000bf66270 */
[----:B------:R-:W-:Y:S01]  /*2fd0*/  UMOV UR20, 0x0 ;  /* 0x0000000000147882 */ /* 0x000fe20000000000 */
[----:B------:R-:W-:Y:S01]  /*2fe0*/  UMOV UR21, 0x4100910 ;  /* 0x0410091000157882 */ /* 0x000fe20000000000 */
[----:B------:R-:W-:Y:S01]  /*2ff0*/  UMOV UR18, 0x0 ;  /* 0x0000000000127882 */ /* 0x000fe20000000000 */
[----:B-1----:R-:W-:Y:S01]  /*3000*/  R2UR UR16, R0 ;  /* 0x00000000001072ca */ /* 0x002fe200000e0000 */
[----:B------:R-:W-:-:S14]  /*3010*/  UMOV UR19, 0x4100910 ;  /* 0x0410091000137882 */ /* 0x000fdc0000000000 */
.L_x_58:
[----:B------:R-:W-:Y:S02]  /*3020*/  LEA R0, R10, UR5, 0x3 ;  /* 0x000000050a007c11 */ /* 0x000fe4000f8e18ff */
[----:B------:R-:W-:Y:S02]  /*3030*/  SHF.L.U32 R5, R9, 0x1f, RZ ;  /* 0x0000001f09057819 */ /* 0x000fe400000006ff */
[----:B------:R-:W-:Y:S01]  /*3040*/  PLOP3.LUT P0, PT, PT, PT, UP3, 0x80, 0x8 ;  /* 0x000000000008781c */ /* 0x000fe20003f0f038 */
[----:B------:R-:W-:Y:S01]  /*3050*/  VIADD R3, R0, 0x80 ;  /* 0x0000008000037836 */ /* 0x000fe20000000000 */
[----:B-1----:R-:W1:Y:S02]  /*3060*/  SYNCS.PHASECHK.TRANS64.TRYWAIT P1, [R0+URZ+0x70], R5 ;  /* 0x00007005000075a7 */ /* 0x002e6400080211ff */
[----:B-1-3--:R-:W-:Y:S09]  /*3070*/  @!P1 BRA `(.L_x_52) ;  /* 0x00000044006c9947 */ /* 0x00aff20003800000 */
.L_x_127:
[----:B------:R-:W-:Y:S01]  /*3080*/  LEA R4, R10, UR5, 0x4 ;  /* 0x000000050a047c11 */ /* 0x000fe2000f8e20ff */
[----:B------:R-:W-:Y:S01]  /*3090*/  @UP3 ULEA UR7, UR14, UR5, 0x3 ;  /* 0x000000050e073291 */ /* 0x000fe2000f8e18ff */
[----:B------:R-:W-:Y:S01]  /*30a0*/  PLOP3.LUT P2, PT, PT, PT, PT, 0x80, 0x8 ;  /* 0x000000000008781c */ /* 0x000fe20003f4f070 */
[----:B------:R-:W-:Y:S01]  /*30b0*/  ULEA UR6, UR15, UR5, 0x3 ;  /* 0x000000050f067291 */ /* 0x000fe2000f8e18ff */
[----:B------:R-:W-:Y:S01]  /*30c0*/  PRMT R3, RZ, 0x654, R3 ;  /* 0x00000654ff037816 */ /* 0x000fe20000000003 */
[----:B------:R-:W-:Y:S01]  /*30d0*/  ULEA.HI UR11, UR15, UR15, URZ, 0x1 ;  /* 0x0000000f0f0b7291 */ /* 0x000fe2000f8f08ff */
[----:B-1----:R-:W1:Y:S01]  /*30e0*/  LDS.128 R4, [R4+0x100] ;  /* 0x0001000004047984 */ /* 0x002e620000000c00 */
[----:B------:R-:W-:Y:S02]  /*30f0*/  @P0 SHF.L.U32 R2, R8, 0x1f, RZ ;  /* 0x0000001f08020819 */ /* 0x000fe400000006ff */
[----:B------:R-:W-:Y:S01]  /*3100*/  SHF.L.U32 R0, R11, 0x1f, RZ ;  /* 0x0000001f0b007819 */ /* 0x000fe200000006ff */
[----:B------:R-:W-:Y:S01]  /*3110*/  @!PT LDS RZ, [RZ] ;  /* 0x00000000fffff984 */ /* 0x000fe20000000800 */
[----:B------:R-:W-:Y:S01]  /*3120*/  @!PT LDS RZ, [RZ] ;  /* 0x00000000fffff984 */ /* 0x000fe20000000800 */
[----:B------:R-:W-:Y:S01]  /*3130*/  @!PT LDS RZ, [RZ] ;  /* 0x00000000fffff984 */ /* 0x000fe20000000800 */
[----:B------:R-:W-:Y:S01]  /*3140*/  @!PT LDS RZ, [RZ] ;  /* 0x00000000fffff984 */ /* 0x000fe20000000800 */
[----:B------:R2:W-:Y:S06]  /*3150*/  MEMBAR.ALL.CTA ;  /* 0x0000000000007992 */ /* 0x0005ec0000008000 */
[----:B--2---:R-:W2:Y:S02]  /*3160*/  FENCE.VIEW.ASYNC.S ;  /* 0x00000000000073c6 */ /* 0x004ea40000000000 */
[----:B--2---:R2:W-:Y:S01]  /*3170*/  SYNCS.ARRIVE.TRANS64.RED.A1T0 RZ, [R3+URZ], RZ ;  /* 0x000000ff03ff79a7 */ /* 0x0045e200081004ff */
[----:B------:R2:W3:Y:S01]  /*3180*/  @P0 SYNCS.PHASECHK.TRANS64.TRYWAIT P2, [UR7], R2 ;  /* 0x00000002ff0005a7 */ /* 0x0004e20008041107 */
[----:B------:R-:W-:-:S02]  /*3190*/  USHF.L.U32 UR7, UR11, 0x5, URZ ;  /* 0x000000050b077899 */ /* 0x000fc400080006ff */
[----:B------:R-:W-:Y:S01]  /*31a0*/  ULOP3.LUT UR11, UR11, 0xffe, URZ, 0xc0, !UPT ;  /* 0x00000ffe0b0b7892 */ /* 0x000fe2000f8ec0ff */
[----:B-1----:R-:W-:Y:S01]  /*31b0*/  LOP3.LUT P1, RZ, R6, 0x1, RZ, 0xc0, !PT ;  /* 0x0000000106ff7812 */ /* 0x002fe2000782c0ff */
[----:B------:R-:W-:Y:S02]  /*31c0*/  ULOP3.LUT UR7, UR7, 0xffffffc0, URZ, 0xc0, !UPT ;  /* 0xffffffc007077892 */ /* 0x000fe4000f8ec0ff */
[----:B------:R-:W-:Y:S02]  /*31d0*/  UIADD3 UR11, UPT, UPT, -UR11, UR15, URZ ;  /* 0x0000000f0b0b7290 */ /* 0x000fe4000fffe1ff */
[----:B------:R-:W-:-:S04]  /*31e0*/  UIADD3 UR7, UPT, UPT, UR16, UR7, URZ ;  /* 0x0000000710077290 */ /* 0x000fc8000fffe0ff */
[----:B------:R-:W-:Y:S01]  /*31f0*/  ULEA UR7, UR11, UR7, 0x14 ;  /* 0x000000070b077291 */ /* 0x000fe2000f8ea0ff */
[----:B------:R-:W1:Y:S02]  /*3200*/  SYNCS.PHASECHK.TRANS64.TRYWAIT P0, [UR6+0xb0], R0 ;  /* 0x0000b000ff0075a7 */ /* 0x000e640008001106 */
[----:B-123--:R-:W-:Y:S09]  /*3210*/  @!P0 BRA `(.L_x_53) ;  /* 0x0000004400188947 */ /* 0x00eff20003800000 */
.L_x_129:
[----:B------:R-:W-:Y:S01]  /*3220*/  IADD3 R10, PT, PT, R10, 0x1, RZ ;  /* 0x000000010a0a7810 */ /* 0x000fe20007ffe0ff */
[----:B------:R-:W-:Y:S06]  /*3230*/  BRA.U !UP3, `(.L_x_54) ;  /* 0x000000050b107547 */ /* 0x000fec000b800000 */
[----:B------:R-:W-:Y:S01]  /*3240*/  UPLOP3.LUT UP4, UPT, UPT, UPT, UPT, 0x40, 0x4 ;  /* 0x000000000004789c */ /* 0x000fe20003f8e870 */
[----:B------:R-:W-:Y:S01]  /*3250*/  UMOV UR13, UR8 ;  /* 0x00000008000d7c82 */ /* 0x000fe20008000000 */
[----:B------:R-:W-:Y:S01]  /*3260*/  UMOV UR12, UR4 ;  /* 0x00000004000c7c82 */ /* 0x000fe20008000000 */
[----:B------:R-:W-:-:S08]  /*3270*/  UMOV UR17, UR14 ;  /* 0x0000000e00117c82 */ /* 0x000fd00008000000 */
.L_x_57:
[----:B------:R-:W-:Y:S02]  /*3280*/  UIADD3 UR13, UPT, UPT, UR13, 0x1, URZ ;  /* 0x000000010d0d7890 */ /* 0x000fe4000fffe0ff */
[----:B--2---:R-:W-:Y:S02]  /*3290*/  ULEA UR11, UR17, UR5, 0x3 ;  /* 0x00000005110b7291 */ /* 0x004fe4000f8e18ff */
[----:B------:R-:W-:Y:S01]  /*32a0*/  UISETP.NE.AND UP0, UPT, UR13, URZ, UPT ;  /* 0x000000ff0d00728c */ /* 0x000fe2000bf05270 */
[----:B---3--:R-:W-:Y:S10]  /*32b0*/  @P2 BRA `(.L_x_55) ;  /* 0x00000000000c2947 */ /* 0x008ff40003800000 */
[----:B-1----:R-:W-:Y:S04]  /*32c0*/  SHF.L.U32 R3, R8, 0x1f, RZ ;  /* 0x0000001f08037819 */ /* 0x002fe800000006ff */
[----:B------:R-:W1:Y:S02]  /*32d0*/  SYNCS.PHASECHK.TRANS64.TRYWAIT P0, [UR11], R3 ;  /* 0x00000003ff0075a7 */ /* 0x000e64000800110b */
[----:B-1----:R-:W-:Y:S05]  /*32e0*/  @!P0 BRA `(.L_x_56) ;  /* 0x0000004000fc8947 */ /* 0x002fea0003800000 */
.L_x_55:
[----:B------:R-:W-:Y:S01]  /*32f0*/  UISETP.NE.AND UP1, UPT, UR12, 0x1, UPT ;  /* 0x000000010c00788c */ /* 0x000fe2000bf25270 */
[----:B------:R-:W-:Y:S01]  /*3300*/  PLOP3.LUT P2, PT, PT, PT, PT, 0x80, 0x8 ;  /* 0x000000000008781c */ /* 0x000fe20003f4f070 */
[----:B------:R-:W-:Y:S02]  /*3310*/  UIADD3 UR14, UPT, UPT, UR17, 0x1, URZ ;  /* 0x00000001110e7890 */ /* 0x000fe4000fffe0ff */
[----:B------:R-:W-:Y:S02]  /*3320*/  ULEA UR64, UR17, UR10, 0xa ;  /* 0x0000000a11407291 */ /* 0x000fe4000f8e50ff */
[----:B------:R-:W-:Y:S01]  /*3330*/  UISETP.NE.AND UP2, UPT, UR14, 0x3, UPT ;  /* 0x000000030e00788c */ /* 0x000fe2000bf45270 */
[----:B------:R-:W-:Y:S01]  /*3340*/  PLOP3.LUT P0, PT, PT, PT, UP1, 0x80, 0x8 ;  /* 0x000000000008781c */ /* 0x000fe20003f0f018 */
[----:B------:R-:W-:Y:S02]  /*3350*/  ULEA UR62, UR17, UR9, 0xa ;  /* 0x00000009113e7291 */ /* 0x000fe4000f8e50ff */
[----:B------:R-:W-:Y:S02]  /*3360*/  USEL UR35, URZ, 0x1, UP2 ;  /* 0x00000001ff237887 */ /* 0x000fe40009000000 */
[----:B------:R-:W-:Y:S02]  /*3370*/  USEL UR14, UR14, URZ, UP2 ;  /* 0x000000ff0e0e7287 */ /* 0x000fe40009000000 */
[----:B------:R-:W-:Y:S02]  /*3380*/  UIADD3 UR60, UPT, UPT, UR64, 0x2, URZ ;  /* 0x00000002403c7890 */ /* 0x000fe4000fffe0ff */
[----:B------:R-:W-:Y:S01]  /*3390*/  @UP1 ULEA UR34, UR14, UR5, 0x3 ;  /* 0x000000050e221291 */ /* 0x000fe2000f8e18ff */
[----:B------:R-:W-:Y:S01]  /*33a0*/  LOP3.LUT R8, R8, UR35, RZ, 0x3c, !PT ;  /* 0x0000002308087c12 */ /* 0x000fe2000f8e3cff */
[----:B------:R-:W-:Y:S02]  /*33b0*/  UIADD3 UR58, UPT, UPT, UR62, 0x2, URZ ;  /* 0x000000023e3a7890 */ /* 0x000fe4000fffe0ff */
[----:B------:R-:W-:Y:S01]  /*33c0*/  UIADD3 UR56, UPT, UPT, UR64, 0x4, URZ ;  /* 0x0000000440387890 */ /* 0x000fe2000fffe0ff */
[----:B-1----:R-:W-:Y:S01]  /*33d0*/  @P0 SHF.L.U32 R0, R8, 0x1f, RZ ;  /* 0x0000001f08000819 */ /* 0x002fe200000006ff */
[----:B------:R-:W-:Y:S02]  /*33e0*/  UIADD3 UR54, UPT, UPT, UR62, 0x4, URZ ;  /* 0x000000043e367890 */ /* 0x000fe4000fffe0ff */
[----:B------:R-:W-:Y:S01]  /*33f0*/  UIADD3 UR52, UPT, UPT, UR64, 0x6, URZ ;  /* 0x0000000640347890 */ /* 0x000fe2000fffe0ff */
[----:B------:R2:W3:Y:S01]  /*3400*/  @P0 SYNCS.PHASECHK.TRANS64.TRYWAIT P2, [UR34], R0 ;  /* 0x00000000ff0005a7 */ /* 0x0004e20008041122 */
[----:B------:R-:W-:Y:S02]  /*3410*/  UIADD3 UR50, UPT, UPT, UR62, 0x6, URZ ;  /* 0x000000063e327890 */ /* 0x000fe4000fffe0ff */
        /* <DEDUP_REMOVED lines=9> */
[----:B------:R-:W-:Y:S01]  /*34b0*/  UIADD3 UR12, UPT, UPT, UR12, -0x1, URZ ;  /* 0xffffffff0c0c7890 */ /* 0x000fe2000fffe0ff */
[----:B------:R-:W-:Y:S01]  /*34c0*/  UMOV UR65, 0x40004040 ;  /* 0x4000404000417882 */ /* 0x000fe20000000000 */
[----:B------:R-:W-:Y:S01]  /*34d0*/  UMOV UR63, 0x40004040 ;  /* 0x40004040003f7882 */ /* 0x000fe20000000000 */
[----:B------:R-:W-:Y:S01]  /*34e0*/  UMOV UR61, 0x40004040 ;  /* 0x40004040003d7882 */ /* 0x000fe20000000000 */
[----:B------:R2:W-:Y:S01]  /*34f0*/  UTCHMMA gdesc[UR62], gdesc[UR64], tmem[UR7], tmem[UR32], idesc[UR33], UP4 ;  /* 0x00ff20403e0075ea */ /* 0x0005e2000a000007 */
[----:B------:R-:W-:Y:S01]  /*3500*/  UPLOP3.LUT UP4, UPT, UPT, UPT, UPT, 0x80, 0x8 ;  /* 0x000000000008789c */ /* 0x000fe20003f8f070 */
[----:B------:R-:W-:Y:S01]  /*3510*/  UMOV UR59, 0x40004040 ;  /* 0x40004040003b7882 */ /* 0x000fe20000000000 */
[----:B------:R-:W-:Y:S01]  /*3520*/  UMOV UR57, 0x40004040 ;  /* 0x4000404000397882 */ /* 0x000fe20000000000 */
[----:B------:R2:W-:Y:S01]  /*3530*/  UTCHMMA gdesc[UR58], gdesc[UR60], tmem[UR7], tmem[UR30], idesc[UR31], UPT ;  /* 0x00ff1e3c3a0075ea */ /* 0x0005e2000b800007 */
        /* <DEDUP_REMOVED lines=14> */
[----:B------:R-:W-:Y:S01]  /*3620*/  UMOV UR35, 0x40004040 ;  /* 0x4000404000237882 */ /* 0x000fe20000000000 */
[----:B------:R2:W-:Y:S01]  /*3630*/  UTCHMMA gdesc[UR38], gdesc[UR40], tmem[UR7], tmem[UR20], idesc[UR21], UPT ;  /* 0x00ff1428260075ea */ /* 0x0005e2000b800007 */
[----:B------:R2:W-:Y:S01]  /*3640*/  UTCHMMA gdesc[UR34], gdesc[UR36], tmem[UR7], tmem[UR18], idesc[UR19], UPT ;  /* 0x00ff1224220075ea */ /* 0x0005e2000b800007 */
[----:B------:R2:W-:Y:S01]  /*3650*/  UTCBAR [UR11], URZ ;  /* 0x000000ff0b0073e9 */ /* 0x0005e200080000ff */
[----:B------:R-:W-:Y:S01]  /*3660*/  UMOV UR17, UR14 ;  /* 0x0000000e00117c82 */ /* 0x000fe20008000000 */
[----:B------:R-:W-:Y:S05]  /*3670*/  BRA.U UP0, `(.L_x_57) ;  /* 0xfffffffd00007547 */ /* 0x000fea000b83ffff */
.L_x_54:
[----:B------:R-:W-:Y:S01]  /*3680*/  UIADD3 UR15, UPT, UPT, UR15, 0x1, URZ ;  /* 0x000000010f0f7890 */ /* 0x000fe2000fffe0ff */
[C---:B------:R-:W-:Y:S01]  /*3690*/  ISETP.NE.AND P0, PT, R10.reuse, 0x2, PT ;  /* 0x000000020a00780c */ /* 0x040fe20003f05270 */
[----:B--2---:R-:W-:Y:S02]  /*36a0*/  UIADD3 UR7, UPT, UPT, UR6, 0x90, URZ ;  /* 0x0000009006077890 */ /* 0x004fe4000fffe0ff */
[----:B------:R-:W-:Y:S01]  /*36b0*/  UISETP.NE.AND UP0, UPT, UR15, 0x4, UPT ;  /* 0x000000040f00788c */ /* 0x000fe2000bf05270 */
[----:B-1----:R-:W-:Y:S02]  /*36c0*/  SEL R0, RZ, 0x1, P0 ;  /* 0x00000001ff007807 */ /* 0x002fe40000000000 */
[----:B------:R-:W-:Y:S01]  /*36d0*/  SEL R10, R10, RZ, P0 ;  /* 0x000000ff0a0a7207 */ /* 0x000fe20000000000 */
[----:B------:R-:W-:Y:S01]  /*36e0*/  USEL UR6, URZ, 0x1, UP0 ;  /* 0x00000001ff067887 */ /* 0x000fe20008000000 */
[----:B------:R-:W-:Y:S01]  /*36f0*/  LOP3.LUT R9, R9, R0, RZ, 0x3c, !PT ;  /* 0x0000000009097212 */ /* 0x000fe200078e3cff */
[----:B------:R-:W-:Y:S01]  /*3700*/  USEL UR15, UR15, URZ, UP0 ;  /* 0x000000ff0f0f7287 */ /* 0x000fe20008000000 */
[----:B------:R1:W-:Y:S03]  /*3710*/  UTCBAR [UR7], URZ ;  /* 0x000000ff070073e9 */ /* 0x0003e600080000ff */
[----:B------:R-:W-:Y:S01]  /*3720*/  LOP3.LUT R11, R11, UR6, RZ, 0x3c, !PT ;  /* 0x000000060b0b7c12 */ /* 0x000fe2000f8e3cff */
[----:B------:R-:W-:Y:S07]  /*3730*/  @P1 BRA `(.L_x_58) ;  /* 0xfffffff800381947 */ /* 0x000fee000383ffff */
[----:B------:R-:W2:Y:S01]  /*3740*/  S2UR UR4, SR_CgaCtaId ;  /* 0x00000000000479c3 */ /* 0x000ea20000008800 */
[----:B------:R-:W-:Y:S01]  /*3750*/  ELECT P0, URZ, PT ;  /* 0x0000000000ff782f */ /* 0x000fe20003800000 */
[----:B------:R-:W-:Y:S01]  /*3760*/  IMAD.MOV.U32 R0, RZ, RZ, 0x1 ;  /* 0x00000001ff007424 */ /* 0x000fe200078e00ff */
[----:B------:R-:W-:Y:S01]  /*3770*/  UIADD3 UR5, UPT, UPT, UR5, 0xb0, URZ ;  /* 0x000000b005057890 */ /* 0x000fe2000fffe0ff */
[----:B------:R-:W-:Y:S01]  /*3780*/  SHF.L.U32 R3, R11, 0x1f, RZ ;  /* 0x0000001f0b037819 */ /* 0x000fe200000006ff */
[----:B------:R-:W-:-:S03]  /*3790*/  UMOV UR6, 0x40 ;  /* 0x0000004000067882 */ /* 0x000fc60000000000 */
[----:B------:R-:W-:Y:S01]  /*37a0*/  UVIRTCOUNT.DEALLOC.SMPOOL 0x80 ;  /* 0x000000800000784c */ /* 0x000fe20000000000 */
[----:B--2---:R-:W-:Y:S02]  /*37b0*/  ULEA UR4, UR4, UR6, 0x18 ;  /* 0x0000000604047291 */ /* 0x004fe4000f8ec0ff */
[----:B------:R-:W-:-:S07]  /*37c0*/  ULEA UR6, UR15, UR5, 0x3 ;  /* 0x000000050f067291 */ /* 0x000fce000f8e18ff */
[----:B------:R2:W-:Y:S02]  /*37d0*/  @P0 STS.U8 [UR4+0x1c], R0 ;  /* 0x00001c00ff000988 */ /* 0x0005e40008000004 */
[----:B------:R-:W4:Y:S02]  /*37e0*/  SYNCS.PHASECHK.TRANS64.TRYWAIT P0, [UR6], R3 ;  /* 0x00000003ff0075a7 */ /* 0x000f240008001106 */
[----:B--2-4-:R-:W-:Y:S05]  /*37f0*/  @!P0 BRA `(.L_x_59) ;  /* 0x0000003c00d08947 */ /* 0x014fea0003800000 */
.L_x_132:
[----:B-1----:R-:W-:-:S04]  /*3800*/  UIADD3 UR7, UPT, UPT, UR15, 0x1, URZ ;  /* 0x000000010f077890 */ /* 0x002fc8000fffe0ff */
[----:B------:R-:W-:-:S04]  /*3810*/  UISETP.NE.AND UP0, UPT, UR7, 0x4, UPT ;  /* 0x000000040700788c */ /* 0x000fc8000bf05270 */
[----:B------:R-:W-:Y:S02]  /*3820*/  USEL UR8, URZ, 0x1, UP0 ;  /* 0x00000001ff087887 */ /* 0x000fe40008000000 */
[----:B------:R-:W-:-:S04]  /*3830*/  USEL UR7, UR7, URZ, UP0 ;  /* 0x000000ff07077287 */ /* 0x000fc80008000000 */
[----:B------:R-:W-:Y:S01]  /*3840*/  ULEA UR6, UR7, UR5, 0x3 ;  /* 0x0000000507067291 */ /* 0x000fe2000f8e18ff */
[----:B------:R-:W-:-:S04]  /*3850*/  LOP3.LUT R2, R11, UR8, RZ, 0x3c, !PT ;  /* 0x000000080b027c12 */ /* 0x000fc8000f8e3cff */
[----:B--2---:R-:W-:-:S04]  /*3860*/  SHF.L.U32 R3, R2, 0x1f, RZ ;  /* 0x0000001f02037819 */ /* 0x004fc800000006ff */
[----:B------:R-:W1:Y:S02]  /*3870*/  SYNCS.PHASECHK.TRANS64.TRYWAIT P0, [UR6], R3 ;  /* 0x00000003ff0075a7 */ /* 0x000e640008001106 */
[----:B-1----:R-:W-:Y:S05]  /*3880*/  @!P0 BRA `(.L_x_60) ;  /* 0x0000003c00c48947 */ /* 0x002fea0003800000 */
.L_x_134:
        /* <DEDUP_REMOVED lines=9> */
.L_x_136:
[----:B------:R-:W-:-:S04]  /*3920*/  UIADD3 UR7, UPT, UPT, UR7, 0x1, URZ ;  /* 0x0000000107077890 */ /* 0x000fc8000fffe0ff */
[----:B------:R-:W-:-:S04]  /*3930*/  UISETP.NE.AND UP0, UPT, UR7, 0x4, UPT ;  /* 0x000000040700788c */ /* 0x000fc8000bf05270 */
[----:B------:R-:W-:Y:S02]  /*3940*/  USEL UR6, URZ, 0x1, UP0 ;  /* 0x00000001ff067887 */ /* 0x000fe40008000000 */
[----:B------:R-:W-:-:S04]  /*3950*/  USEL UR7, UR7, URZ, UP0 ;  /* 0x000000ff07077287 */ /* 0x000fc80008000000 */
[----:B------:R-:W-:Y:S01]  /*3960*/  ULEA UR7, UR7, UR5, 0x3 ;  /* 0x0000000507077291 */ /* 0x000fe2000f8e18ff */
[----:B-1----:R-:W-:-:S04]  /*3970*/  LOP3.LUT R3, R2, UR6, RZ, 0x3c, !PT ;  /* 0x0000000602037c12 */ /* 0x002fc8000f8e3cff */
[----:B------:R-:W-:-:S04]  /*3980*/  SHF.L.U32 R3, R3, 0x1f, RZ ;  /* 0x0000001f03037819 */ /* 0x000fc800000006ff */
[----:B------:R-:W1:Y:S02]  /*3990*/  SYNCS.PHASECHK.TRANS64.TRYWAIT P0, [UR7], R3 ;  /* 0x00000003ff0075a7 */ /* 0x000e640008001107 */
[----:B-1----:R-:W-:Y:S05]  /*39a0*/  @!P0 BRA `(.L_x_62) ;  /* 0x0000003c00ac8947 */ /* 0x002fea0003800000 */
.L_x_138:
[----:B------:R-:W-:Y:S01]  /*39b0*/  NOP ;  /* 0x0000000000007918 */ /* 0x000fe20000000000 */
[----:B-1----:R-:W1:Y:S01]  /*39c0*/  LDS R0, [UR4+0x14] ;  /* 0x00001404ff007984 */ /* 0x002e620008000800 */
[----:B------:R-:W-:Y:S01]  /*39d0*/  ULOP3.LUT UR6, UR16, 0xffff, URZ, 0xc0, !UPT ;  /* 0x0000ffff10067892 */ /* 0x000fe2000f8ec0ff */
[----:B------:R-:W-:Y:S01]  /*39e0*/  UMOV UR8, 0xffff ;  /* 0x0000ffff00087882 */ /* 0x000fe20000000000 */
[----:B------:R-:W-:Y:S02]  /*39f0*/  UMOV UR5, 0x1 ;  /* 0x0000000100057882 */ /* 0x000fe40000000000 */
[----:B------:R-:W-:-:S04]  /*3a00*/  USHF.R.U32.HI UR6, URZ, 0x5, UR6 ;  /* 0x00000005ff067899 */ /* 0x000fc80008011606 */
[----:B------:R-:W-:Y:S02]  /*3a10*/  USHF.L.U32 UR8, UR8, UR6, URZ ;  /* 0x0000000608087299 */ /* 0x000fe400080006ff */
[----:B------:R-:W-:-:S04]  /*3a20*/  USHF.L.U32 UR5, UR5, UR6, URZ ;  /* 0x0000000605057299 */ /* 0x000fc800080006ff */
[----:B-1----:R-:W-:-:S04]  /*3a30*/  LOP3.LUT R0, R0, UR8, RZ, 0xc0, !PT ;  /* 0x0000000800007c12 */ /* 0x002fc8000f8ec0ff */
[----:B------:R-:W-:-:S13]  /*3a40*/  ISETP.NE.AND P0, PT, R0, UR8, PT ;  /* 0x0000000800007c0c */ /* 0x000fda000bf05270 */
[----:B------:R-:W-:Y:S05]  /*3a50*/  @P0 BRA `(.L_x_63) ;  /* 0x0000000000580947 */ /* 0x000fea0003800000 */
[----:B------:R-:W1:Y:S02]  /*3a60*/  LDS R0, [UR4+0x18] ;  /* 0x00001804ff007984 */ /* 0x000e640008000800 */
[----:B-1----:R-:W-:-:S04]  /*3a70*/  LOP3.LUT R0, R0, UR5, RZ, 0xc0, !PT ;  /* 0x0000000500007c12 */ /* 0x002fc8000f8ec0ff */
[----:B------:R-:W-:-:S13]  /*3a80*/  ISETP.NE.AND P0, PT, R0, UR5, PT ;  /* 0x0000000500007c0c */ /* 0x000fda000bf05270 */
[----:B------:R-:W-:Y:S05]  /*3a90*/  @P0 BRA `(.L_x_64) ;  /* 0x00000000003c0947 */ /* 0x000fea0003800000 */
[----:B------:R-:W1:Y:S01]  /*3aa0*/  S2R R2, SR_LANEID ;  /* 0x0000000000027919 */ /* 0x000e620000000000 */
[----:B------:R-:W-:Y:S01]  /*3ab0*/  ULOP3.LUT UR8, URZ, UR8, URZ, 0x33, !UPT ;  /* 0x00000008ff087292 */ /* 0x000fe2000f8e33ff */
[----:B------:R-:W-:Y:S01]  /*3ac0*/  LOP3.LUT R4, RZ, UR5, RZ, 0x33, !PT ;  /* 0x00000005ff047c12 */ /* 0x000fe2000f8e33ff */
[----:B------:R-:W-:Y:S02]  /*3ad0*/  VOTEU.ANY UR7, UPT, PT ;  /* 0x0000000000077886 */ /* 0x000fe400038e0100 */
[----:B------:R-:W-:Y:S01]  /*3ae0*/  UFLO.U32 UR7, UR7 ;  /* 0x00000007000772bd */ /* 0x000fe200080e0000 */
[----:B------:R-:W2:Y:S01]  /*3af0*/  REDUX UR5, R4 ;  /* 0x00000000040573c4 */ /* 0x000ea20000000000 */
[----:B------:R-:W-:-:S06]  /*3b00*/  IMAD.U32 R0, RZ, RZ, UR8 ;  /* 0x00000008ff007e24 */ /* 0x000fcc000f8e00ff */
[----:B------:R4:W-:Y:S01]  /*3b10*/  UTCATOMSWS.AND URZ, UR8 ;  /* 0x0000000800ff79e3 */ /* 0x0009e20008000000 */
[----:B------:R-:W3:Y:S01]  /*3b20*/  REDUX UR6, R0 ;  /* 0x00000000000673c4 */ /* 0x000ee20000000000 */
[----:B-1----:R-:W-:Y:S01]  /*3b30*/  ISETP.EQ.U32.AND P0, PT, R2, UR7, PT ;  /* 0x0000000702007c0c */ /* 0x002fe2000bf02070 */
[----:B--2---:R-:W-:Y:S01]  /*3b40*/  IMAD.U32 R2, RZ, RZ, UR5 ;  /* 0x00000005ff027e24 */ /* 0x004fe2000f8e00ff */
[----:B---3--:R-:W-:-:S11]  /*3b50*/  MOV R3, UR6 ;  /* 0x0000000600037c02 */ /* 0x008fd60008000f00 */
[----:B------:R4:W-:Y:S04]  /*3b60*/  @P0 ATOMS.AND RZ, [UR4+0x14], R3 ;  /* 0x00001403ffff098c */ /* 0x0009e8000a800004 */
[----:B------:R4:W-:Y:S01]  /*3b70*/  @P0 ATOMS.AND RZ, [UR4+0x18], R2 ;  /* 0x00001802ffff098c */ /* 0x0009e2000a800004 */
[----:B------:R-:W-:Y:S05]  /*3b80*/  BRA `(.L_x_65) ;  /* 0x0000000000147947 */ /* 0x000fea0003800000 */
.L_x_64:
[----:B------:R-:W-:Y:S02]  /*3b90*/  MOV R2, 0x3bb0 ;  /* 0x00003bb000027802 */ /* 0x000fe40000000f00 */
[----:B---3-5:R-:W-:Y:S05]  /*3ba0*/  CALL.REL.NOINC `($__internal_0_$__cuda_sm10x_tcgen05_guardrail_trap_col_being_dealloced_not_returned_by_alloc) ;  /* 0x0000004000207944 */ /* 0x028fea0003c00000 */
[----:B------:R-:W-:Y:S05]  /*3bb0*/  BRA `(.L_x_65) ;  /* 0x0000000000087947 */ /* 0x000fea0003800000 */
.L_x_63:
[----:B------:R-:W-:Y:S02]  /*3bc0*/  MOV R2, 0x3be0 ;  /* 0x00003be000027802 */ /* 0x000fe40000000f00 */
[----:B---3-5:R-:W-:Y:S05]  /*3bd0*/  CALL.REL.NOINC `($__internal_2_$__cuda_sm10x_tcgen05_guardrail_trap_unallocated_columns_being_dealloced) ;  /* 0x00000040002c7944 */ /* 0x028fea0003c00000 */
.L_x_65:
[----:B------:R-:W-:Y:S01]  /*3be0*/  NOP ;  /* 0x0000000000007918 */ /* 0x000fe20000000000 */
[----:B----4-:R-:W-:Y:S05]  /*3bf0*/  EXIT ;  /* 0x000000000000794d */ /* 0x010fea0003800000 */
.L_x_47:
[----:B------:R-:W-:-:S09]  /*3c00*/  UISETP.NE.OR UP2, UPT, UR8, 0x3, !UP2 ;  /* 0x000000030800788c */ /* 0x000fd2000d745670 */
[----:B------:R-:W-:Y:S05]  /*3c10*/  BRA.U UP2, `(.L_x_66) ;  /* 0x0000000d02b07547 */ /* 0x000fea000b800000 */
[----:B------:R-:W1:Y:S01]  /*3c20*/  LDC R0, c[0x0][0xb30] ;  /* 0x0002cc00ff007b82 */ /* 0x000e620000000800 */
[----:B------:R-:W2:Y:S01]  /*3c30*/  LDCU.64 UR8, c[0x0][0x888] ;  /* 0x00011100ff0877ac */ /* 0x000ea20008000a00 */
[----:B------:R-:W-:Y:S02]  /*3c40*/  HFMA2 R25, -RZ, RZ, 0, 0 ;  /* 0x00000000ff197431 */ /* 0x000fe400000001ff */
[----:B------:R-:W-:Y:S01]  /*3c50*/  IMAD.MOV.U32 R34, RZ, RZ, 0x1 ;  /* 0x00000001ff227424 */ /* 0x000fe200078e00ff */
[----:B------:R-:W-:Y:S01]  /*3c60*/  MOV R23, 0x2000 ;  /* 0x0000200000177802 */ /* 0x000fe20000000f00 */
[----:B------:R-:W4:Y:S01]  /*3c70*/  LDCU.64 UR4, c[0x0][0x890] ;  /* 0x00011200ff0477ac */ /* 0x000f220008000a00 */
[----:B------:R-:W-:Y:S01]  /*3c80*/  IMAD.MOV.U32 R27, RZ, RZ, RZ ;  /* 0x000000ffff1b7224 */ /* 0x000fe200078e00ff */
[----:B------:R-:W3:Y:S01]  /*3c90*/  LDC R19, c[0x0][0x370] ;  /* 0x0000dc00ff137b82 */ /* 0x000ee20000000800 */
[----:B------:R-:W-:Y:S01]  /*3ca0*/  UMOV UR7, 0x400 ;  /* 0x0000040000077882 */ /* 0x000fe20000000000 */
[----:B------:R-:W-:-:S02]  /*3cb0*/  UPLOP3.LUT UP1, UPT, UPT, UPT, UPT, 0x40, 0x4 ;  /* 0x000000000004789c */ /* 0x000fc40003f2e870 */
[----:B------:R-:W-:Y:S01]  /*3cc0*/  ULEA UR7, UR37, UR7, 0x18 ;  /* 0x0000000725077291 */ /* 0x000fe2000f8ec0ff */
[----:B------:R-:W-:-:S03]  /*3cd0*/  UMOV UR13, URZ ;  /* 0x000000ff000d7c82 */ /* 0x000fc60008000000 */
[----:B------:R-:W3:Y:S01]  /*3ce0*/  LDC R2, c[0x0][0xb0c] ;  /* 0x0002c300ff027b82 */ /* 0x000ee20000000800 */
[----:B--2---:R-:W-:Y:S02]  /*3cf0*/  UISETP.NE.U32.AND UP3, UPT, UR8, URZ, UPT ;  /* 0x000000ff0800728c */ /* 0x004fe4000bf65070 */
[----:B----4-:R-:W-:-:S05]  /*3d00*/  UISETP.NE.U32.AND UP4, UPT, UR4, URZ, UPT ;  /* 0x000000ff0400728c */ /* 0x010fca000bf85070 */
[----:B------:R-:W2:Y:S01]  /*3d10*/  LDC R18, c[0x0][0xb20] ;  /* 0x0002c800ff127b82 */ /* 0x000ea20000000800 */
[----:B-1----:R-:W-:Y:S01]  /*3d20*/  ISETP.NE.AND P1, PT, R0, 0x1, PT ;  /* 0x000000010000780c */ /* 0x002fe20003f25270 */
[----:B------:R-:W-:Y:S02]  /*3d30*/  UISETP.NE.AND.EX UP3, UPT, UR9, URZ, UPT, UP3 ;  /* 0x000000ff0900728c */ /* 0x000fe4000bf65330 */
[----:B------:R-:W-:-:S04]  /*3d40*/  UISETP.NE.AND.EX UP4, UPT, UR5, URZ, UPT, UP4 ;  /* 0x000000ff0500728c */ /* 0x000fc8000bf85340 */
[----:B-----5:R-:W1:Y:S08]  /*3d50*/  LDC.64 R32, c[0x0][0x348] ;  /* 0x0000d200ff207b82 */ /* 0x020e700000000a00 */
[----:B------:R-:W4:Y:S08]  /*3d60*/  LDC.64 R16, c[0x0][0xb10] ;  /* 0x0002c400ff107b82 */ /* 0x000f300000000a00 */
[----:B------:R-:W1:Y:S08]  /*3d70*/  LDC.64 R6, c[0x0][0xb18] ;  /* 0x0002c600ff067b82 */ /* 0x000e700000000a00 */
[----:B------:R-:W1:Y:S08]  /*3d80*/  LDC.64 R4, c[0x0][0xb28] ;  /* 0x0002ca00ff047b82 */ /* 0x000e700000000a00 */
[----:B--23--:R-:W1:Y:S02]  /*3d90*/  LDC R22, c[0x0][0x374] ;  /* 0x0000dd00ff167b82 */ /* 0x00ce640000000800 */
.L_x_75:
[----:B------:R-:W-:Y:S02]  /*3da0*/  LEA R0, R27, UR7, 0x3 ;  /* 0x000000071b007c11 */ /* 0x000fe4000f8e18ff */
[----:B------:R-:W-:Y:S02]  /*3db0*/  SHF.L.U32 R3, R25, 0x1f, RZ ;  /* 0x0000001f19037819 */ /* 0x000fe400000006ff */
[----:B------:R-:W-:Y:S02]  /*3dc0*/  LEA R28, R27, UR7, 0x4 ;  /* 0x000000071b1c7c11 */ /* 0x000fe4000f8e20ff */
[----:B--2---:R-:W2:Y:S02]  /*3dd0*/  SYNCS.PHASECHK.TRANS64.TRYWAIT P0, [R0+URZ+0x70], R3 ;  /* 0x00007003000075a7 */ /* 0x004ea400080011ff */
[----:B--2---:R-:W-:Y:S05]  /*3de0*/  @!P0 BRA `(.L_x_67) ;  /* 0x0000003800b48947 */ /* 0x004fea0003800000 */
.L_x_139:
[----:B------:R-:W-:Y:S01]  /*3df0*/  ISETP.GE.AND P0, PT, R26, 0x1, PT ;  /* 0x000000011a00780c */ /* 0x000fe20003f06270 */
[----:B------:R-:W3:Y:S01]  /*3e00*/  LDS.128 R28, [R28+0x100] ;  /* 0x000100001c1c7984 */ /* 0x000ee20000000c00 */
[----:B--2---:R-:W-:Y:S01]  /*3e10*/  VIADD R0, R0, 0x80 ;  /* 0x0000008000007836 */ /* 0x004fe20000000000 */
[----:B------:R-:W-:Y:S01]  /*3e20*/  @!PT LDS RZ, [RZ] ;  /* 0x00000000fffff984 */ /* 0x000fe20000000800 */
[----:B------:R-:W-:Y:S01]  /*3e30*/  @!PT LDS RZ, [RZ] ;  /* 0x00000000fffff984 */ /* 0x000fe20000000800 */
[----:B------:R-:W-:Y:S01]  /*3e40*/  @!PT LDS RZ, [RZ] ;  /* 0x00000000fffff984 */ /* 0x000fe20000000800 */
[----:B------:R-:W-:Y:S01]  /*3e50*/  @!PT LDS RZ, [RZ] ;  /* 0x00000000fffff984 */ /* 0x000fe20000000800 */
[----:B------:R2:W-:Y:S06]  /*3e60*/  MEMBAR.ALL.CTA ;  /* 0x0000000000007992 */ /* 0x0005ec0000008000 */
[----:B--2---:R-:W2:Y:S01]  /*3e70*/  FENCE.VIEW.ASYNC.S ;  /* 0x00000000000073c6 */ /* 0x004ea20000000000 */
[----:B------:R-:W-:Y:S04]  /*3e80*/  PRMT R0, RZ, 0x654, R0 ;  /* 0x00000654ff007816 */ /* 0x000fe80000000000 */
[----:B--2---:R2:W-:Y:S01]  /*3e90*/  SYNCS.ARRIVE.TRANS64.RED.A1T0 RZ, [R0+URZ], RZ ;  /* 0x000000ff00ff79a7 */ /* 0x0045e200081004ff */
[----:B---3--:R-:W-:Y:S11]  /*3ea0*/  LOP3.LUT P3, RZ, R30, 0x1, RZ, 0xc0, !PT ;  /* 0x000000011eff7812 */ /* 0x008ff6000786c0ff */
[----:B------:R-:W-:Y:S02]  /*3eb0*/  @!UPT UIADD3 URZ, UPT, UPT, URZ, URZ, URZ ;  /* 0x000000fffffff290 */ /* 0x000fe4000fffe0ff */
[----:B------:R-:W-:Y:S02]  /*3ec0*/  @P3 MOV R13, R28 ;  /* 0x0000001c000d3202 */ /* 0x000fe40000000f00 */
[----:B------:R-:W-:Y:S01]  /*3ed0*/  @P3 LOP3.LUT R8, R29, 0xffff, RZ, 0xc0, !PT ;  /* 0x0000ffff1d083812 */ /* 0x000fe200078ec0ff */
[----:B--2---:R-:W-:Y:S06]  /*3ee0*/  @!P0 BRA `(.L_x_68) ;  /* 0x0000000000a48947 */ /* 0x004fec0003800000 */
[----:B-1----:R-:W-:Y:S01]  /*3ef0*/  IMAD.HI.U32 R37, R22, R7, RZ ;  /* 0x0000000716257227 */ /* 0x002fe200078e00ff */
[----:B------:R-:W-:Y:S02]  /*3f00*/  ISETP.NE.AND P0, PT, R6, 0x1, PT ;  /* 0x000000010600780c */ /* 0x000fe40003f05270 */
[----:B------:R-:W-:Y:S01]  /*3f10*/  ISETP.NE.AND P2, PT, R26, 0x1, PT ;  /* 0x000000011a00780c */ /* 0x000fe20003f45270 */
[----:B----4-:R-:W-:Y:S01]  /*3f20*/  IMAD.HI.U32 R36, R19, R16, RZ ;  /* 0x0000001013247227 */ /* 0x010fe200078e00ff */
[----:B------:R-:W-:Y:S02]  /*3f30*/  SHF.R.U32.HI R37, RZ, R18, R37 ;  /* 0x00000012ff257219 */ /* 0x000fe40000011625 */
[----:B------:R-:W-:Y:S01]  /*3f40*/  ISETP.NE.AND P4, PT, R2, 0x1, PT ;  /* 0x000000010200780c */ /* 0x000fe20003f85270 */
[----:B------:R-:W-:Y:S01]  /*3f50*/  IMAD.HI.U32 R38, R13, R16, RZ ;  /* 0x000000100d267227 */ /* 0x000fe200078e00ff */
[----:B------:R-:W-:Y:S02]  /*3f60*/  SHF.R.U32.HI R36, RZ, R17, R36 ;  /* 0x00000011ff247219 */ /* 0x000fe40000011624 */
[----:B------:R-:W-:Y:S01]  /*3f70*/  SEL R3, R22, R37, !P0 ;  /* 0x0000002516037207 */ /* 0x000fe20004000000 */
[C---:B------:R-:W-:Y:S01]  /*3f80*/  IMAD.HI.U32 R37, R8.reuse, R7, RZ ;  /* 0x0000000708257227 */ /* 0x040fe200078e00ff */
[----:B------:R-:W-:Y:S02]  /*3f90*/  SEL R11, R19, R36, !P4 ;  /* 0x00000024130b7207 */ /* 0x000fe40006000000 */
[----:B------:R-:W-:Y:S01]  /*3fa0*/  SHF.R.U32.HI R38, RZ, R17, R38 ;  /* 0x00000011ff267219 */ /* 0x000fe20000011626 */
[----:B------:R-:W-:Y:S01]  /*3fb0*/  IMAD.HI.U32 R40, R3, R4, RZ ;  /* 0x0000000403287227 */ /* 0x000fe200078e00ff */
[----:B------:R-:W-:Y:S03]  /*3fc0*/  SHF.R.U32.HI R37, RZ, R18, R37 ;  /* 0x00000012ff257219 */ /* 0x000fe60000011625 */
[----:B------:R-:W-:Y:S01]  /*3fd0*/  IMAD.HI.U32 R36, R11, R4, RZ ;  /* 0x000000040b247227 */ /* 0x000fe200078e00ff */
[----:B------:R-:W-:Y:S02]  /*3fe0*/  @P2 SHF.R.U32.HI R3, RZ, R5, R40 ;  /* 0x00000005ff032219 */ /* 0x000fe40000011628 */
[----:B------:R-:W-:Y:S02]  /*3ff0*/  SEL R9, R8, R37, !P0 ;  /* 0x0000002508097207 */ /* 0x000fe40004000000 */
[----:B------:R-:W-:Y:S01]  /*4000*/  @P2 SHF.R.U32.HI R11, RZ, R5, R36 ;  /* 0x00000005ff0b2219 */ /* 0x000fe20000011624 */
[C---:B------:R-:W-:Y:S01]  /*4010*/  IMAD R10, R26.reuse, R3, RZ ;  /* 0x000000031a0a7224 */ /* 0x040fe200078e02ff */
[----:B------:R-:W-:Y:S01]  /*4020*/  SEL R3, R13, R38, !P4 ;  /* 0x000000260d037207 */ /* 0x000fe20006000000 */
[C---:B------:R-:W-:Y:S03]  /*4030*/  IMAD.HI.U32 R14, R9.reuse, R4, RZ ;  /* 0x00000004090e7227 */ /* 0x040fe600078e00ff */
[----:B------:R-:W-:Y:S01]  /*4040*/  ISETP.GE.AND P0, PT, R9, R10, PT ;  /* 0x0000000a0900720c */ /* 0x000fe20003f06270 */
[C---:B------:R-:W-:Y:S01]  /*4050*/  IMAD R12, R26.reuse, R11, RZ ;  /* 0x0000000b1a0c7224 */ /* 0x040fe200078e02ff */
[-C--:B------:R-:W-:Y:S04]  /*4060*/  SHF.R.U32.HI R14, RZ, R5.reuse, R14 ;  /* 0x00000005ff0e7219 */ /* 0x080fe8000001160e */
[----:B------:R-:W-:Y:S02]  /*4070*/  ISETP.GE.OR P0, PT, R3, R12, P0 ;  /* 0x0000000c0300720c */ /* 0x000fe40000706670 */
[----:B------:R-:W-:Y:S05]  /*4080*/  SEL R15, R9, R14, !P2 ;  /* 0x0000000e090f7207 */ /* 0x000fea0005000000 */
[----:B------:R-:W-:Y:S04]  /*4090*/  IMAD.MOV R14, RZ, RZ, -R15 ;  /* 0x000000ffff0e7224 */ /* 0x000fe800078e0a0f */
[----:B------:R-:W-:Y:S02]  /*40a0*/  IMAD R14, R26, R14, R9 ;  /* 0x0000000e1a0e7224 */ /* 0x000fe400078e0209 */
[C---:B------:R-:W-:Y:S05]  /*40b0*/  @!P0 IMAD.HI.U32 R10, R3.reuse, R4, RZ ;  /* 0x00000004030a8227 */ /* 0x040fea00078e00ff */
[----:B------:R-:W-:Y:S04]  /*40c0*/  @!P0 SHF.R.U32.HI R10, RZ, R5, R10 ;  /* 0x00000005ff0a8219 */ /* 0x000fe8000001160a */
[----:B------:R-:W-:Y:S01]  /*40d0*/  @!P0 SEL R0, R3, R10, !P2 ;  /* 0x0000000a03008207 */ /* 0x000fe20005000000 */
[----:B------:R-:W-:Y:S03]  /*40e0*/  IMAD.MOV R10, RZ, RZ, -R3 ;  /* 0x000000ffff0a7224 */ /* 0x000fe600078e0a03 */
[----:B------:R-:W-:Y:S01]  /*40f0*/  @!P0 IADD3 R15, PT, PT, R15, -R0, RZ ;  /* 0x800000000f0f8210 */ /* 0x000fe20007ffe0ff */
[----:B------:R-:W-:Y:S01]  /*4100*/  @!P0 IMAD R0, R11, R14, R0 ;  /* 0x0000000e0b008224 */ /* 0x000fe200078e0200 */
[----:B------:R-:W-:Y:S01]  /*4110*/  IADD3 R11, PT, PT, -R9, RZ, RZ ;  /* 0x000000ff090b7210 */ /* 0x000fe20007ffe1ff */
[----:B------:R-:W-:Y:S02]  /*4120*/  IMAD R13, R2, R10, R13 ;  /* 0x0000000a020d7224 */ /* 0x000fe400078e020d */
[----:B------:R-:W-:Y:S02]  /*4130*/  @!P0 IMAD R9, R15, R26, R3 ;  /* 0x0000001a0f098224 */ /* 0x000fe400078e0203 */
[----:B------:R-:W-:Y:S02]  /*4140*/  @!P0 IMAD.MOV.U32 R3, RZ, RZ, R0 ;  /* 0x000000ffff038224 */ /* 0x000fe400078e0000 */
[----:B------:R-:W-:Y:S02]  /*4150*/  IMAD R8, R6, R11, R8 ;  /* 0x0000000b06087224 */ /* 0x000fe400078e0208 */
[----:B------:R-:W-:Y:S02]  /*4160*/  IMAD R13, R3, R2, R13 ;  /* 0x00000002030d7224 */ /* 0x000fe400078e020d */
[----:B------:R-:W-:Y:S02]  /*4170*/  IMAD R8, R9, R6, R8 ;  /* 0x0000000609087224 */ /* 0x000fe400078e0208 */
.L_x_68:
[----:B------:R-:W-:Y:S05]  /*4180*/  BRA.U UP1, `(.L_x_69) ;  /* 0x0000000101107547 */ /* 0x000fea000b800000 */
[----:B------:R-:W-:Y:S04]  /*4190*/  MOV R0, UR6 ;  /* 0x0000000600007c02 */ /* 0x000fe80008000f00 */
[----:B------:R-:W-:Y:S04]  /*41a0*/  SHF.L.U32 R3, R0, 0x1f, RZ ;  /* 0x0000001f00037819 */ /* 0x000fe800000006ff */
[----:B------:R-:W2:Y:S02]  /*41b0*/  SYNCS.PHASECHK.TRANS64.TRYWAIT P0, [UR7+0x68], R3 ;  /* 0x00006803ff0075a7 */ /* 0x000ea40008001107 */
[----:B--2---:R-:W-:Y:S05]  /*41c0*/  @!P0 BRA `(.L_x_70) ;  /* 0x0000003400d08947 */ /* 0x004fea0003800000 */
.L_x_69:
[----:B------:R-:W-:Y:S02]  /*41d0*/  R2UR UR11, R21 ;  /* 0x00000000150b72ca */ /* 0x000fe400000e0000 */
[----:B------:R-:W-:Y:S02]  /*41e0*/  R2UR UR10, R20 ;  /* 0x00000000140a72ca */ /* 0x000fe400000e0000 */
[----:B------:R-:W-:Y:S04]  /*41f0*/  ISETP.NE.U32.AND P2, PT, RZ, UR4, PT ;  /* 0x00000004ff007c0c */ /* 0x000fe8000bf45070 */
[----:B------:R-:W-:Y:S05]  /*4200*/  ISETP.NE.AND.EX P2, PT, RZ, UR5, PT, P2 ;  /* 0x00000005ff007c0c */ /* 0x000fea000bf45320 */
[----:B------:R-:W-:Y:S02]  /*4210*/  USHF.L.U32 UR11, UR11, 0x6, URZ ;  /* 0x000000060b0b7899 */ /* 0x000fe400080006ff */
[----:B------:R-:W-:Y:S01]  /*4220*/  USHF.L.U32 UR10, UR10, 0x6, URZ ;  /* 0x000000060a0a7899 */ /* 0x000fe200080006ff */
[----:B------:R-:W-:Y:S11]  /*4230*/  BRA.U !UP4, `(.L_x_71) ;  /* 0x000000010c347547 */ /* 0x000ff6000b800000 */
[----:B------:R-:W-:Y:S01]  /*4240*/  UPLOP3.LUT UP0, UPT, UPT, UPT, UP3, 0x80, 0x8 ;  /* 0x000000000008789c */ /* 0x000fe20003f0f030 */
[----:B--2---:R-:W-:Y:S02]  /*4250*/  HFMA2 R0, -RZ, RZ, 0, 5.9604644775390625e-08 ;  /* 0x00000001ff007431 */ /* 0x004fe400000001ff */
[----:B------:R-:W-:Y:S03]  /*4260*/  IMAD.MOV.U32 R67, RZ, RZ, 0x1 ;  /* 0x00000001ff437424 */ /* 0x000fe600078e00ff */
[----:B------:R-:W-:Y:S05]  /*4270*/  PLOP3.LUT P0, PT, PT, PT, UP0, 0x80, 0x8 ;  /* 0x000000000008781c */ /* 0x000fea0003f0f008 */
[----:B------:R-:W2:Y:S01]  /*4280*/  @UP0 LDCU.64 UR14, c[0x0][0x888] ;  /* 0x00011100ff0e07ac */ /* 0x000ea20008000a00 */
[----:B------:R-:W-:Y:S07]  /*4290*/  @UP0 UIMAD UR8, UR36, UR4, URZ ;  /* 0x00000004240802a4 */ /* 0x000fee000f8e02ff */
[----:B------:R-:W-:Y:S01]  /*42a0*/  @!P0 PRMT R67, R0, 0x7610, R67 ;  /* 0x0000761000438816 */ /* 0x000fe20000000043 */
[----:B--2---:R-:W-:Y:S03]  /*42b0*/  @UP0 UIMAD.WIDE UR14, UR8, 0x4, UR14 ;  /* 0x00000004080e08a5 */ /* 0x004fe6000f8e020e */
[----:B------:R-:W2:Y:S03]  /*42c0*/  @!UP0 LDCU UR8, c[0x0][0x880] ;  /* 0x00011000ff0887ac */ /* 0x000ea60008000800 */
[----:B------:R-:W-:Y:S01]  /*42d0*/  IMAD.U32 R10, RZ, RZ, UR14 ;  /* 0x0000000eff0a7e24 */ /* 0x000fe2000f8e00ff */
[----:B------:R-:W-:Y:S05]  /*42e0*/  MOV R11, UR15 ;  /* 0x0000000f000b7c02 */ /* 0x000fea0008000f00 */
[----:B------:R3:W5:Y:S02]  /*42f0*/  @P0 LDG.E R35, desc[UR46][R10.64] ;  /* 0x0000002e0a230981 */ /* 0x000764000c1e1900 */
[----:B--23--:R-:W-:Y:S07]  /*4300*/  @!P0 IMAD.U32 R35, RZ, RZ, UR8 ;  /* 0x00000008ff238e24 */ /* 0x00cfee000f8e00ff */
.L_x_71:
[----:B-----5:R-:W-:Y:S01]  /*4310*/  @!P2 FSETP.EQ.AND P0, PT, R35, RZ, PT ;  /* 0x000000ff2300a20b */ /* 0x020fe20003f02000 */
[----:B------:R-:W-:Y:S01]  /*4320*/  @!UPT UIADD3 URZ, UPT, UPT, URZ, URZ, URZ ;  /* 0x000000fffffff290 */ /* 0x000fe2000fffe0ff */
[----:B------:R-:W-:Y:S11]  /*4330*/  @!P2 BRA `(.L_x_72) ;  /* 0x000000000014a947 */ /* 0x000ff60003800000 */
[----:B------:R-:W-:Y:S02]  /*4340*/  LOP3.LUT P2, RZ, R67, 0xff, RZ, 0xc0, !PT ;  /* 0x000000ff43ff7812 */ /* 0x000fe4000784c0ff */
[----:B------:R-:W-:Y:S04]  /*4350*/  PLOP3.LUT P0, PT, PT, PT, UP0, 0x80, 0x8 ;  /* 0x000000000008781c */ /* 0x000fe80003f0f008 */
[----:B------:R-:W-:Y:S07]  /*4360*/  PLOP3.LUT P0, PT, P0, PT, PT, 0x8, 0x80 ;  /* 0x000000000080781c */ /* 0x000fee000070e170 */
[----:B------:R-:W-:Y:S11]  /*4370*/  @P2 FSETP.EQ.AND P0, PT, R35, RZ, PT ;  /* 0x000000ff2300220b */ /* 0x000ff60003f02000 */
[----:B------:R-:W-:Y:S02]  /*4380*/  @!UPT UIADD3 URZ, UPT, UPT, URZ, URZ, URZ ;  /* 0x000000fffffff290 */ /* 0x000fe4000fffe0ff */
.L_x_72:
[----:B------:R-:W-:Y:S01]  /*4390*/  ULEA UR15, UR13, UR7, 0x3 ;  /* 0x000000070d0f7291 */ /* 0x000fe2000f8e18ff */
[----:B--2---:R-:W-:Y:S02]  /*43a0*/  SHF.L.U32 R3, R34, 0x1f, RZ ;  /* 0x0000001f22037819 */ /* 0x004fe400000006ff */
[----:B------:R-:W-:Y:S04]  /*43b0*/  ELECT P4, URZ, PT ;  /* 0x0000000000ff782f */ /* 0x000fe80003880000 */
[----:B------:R-:W-:Y:S02]  /*43c0*/  PLOP3.LUT P4, PT, P0, P4, PT, 0xf2, 0x2f ;  /* 0x00000000002f781c */ /* 0x000fe40000789e72 */
[----:B------:R-:W2:Y:S11]  /*43d0*/  SYNCS.PHASECHK.TRANS64.TRYWAIT P2, [UR15+0x48], R3 ;  /* 0x00004803ff0075a7 */ /* 0x000eb6000804110f */
[----:B-1----:R-:W-:Y:S05]  /*43e0*/  @!P4 IADD3 R20, P0, PT, R32, 0x580, RZ ;  /* 0x000005802014c810 */ /* 0x002fea0007f1e0ff */
[----:B------:R-:W-:Y:S01]  /*43f0*/  @!P4 IMAD.X R12, RZ, RZ, R33, P0 ;  /* 0x000000ffff0cc224 */ /* 0x000fe200000e0621 */
[----:B--2---:R-:W-:Y:S07]  /*4400*/  @!P2 BRA `(.L_x_73) ;  /* 0x000000340058a947 */ /* 0x004fee0003800000 */
.L_x_142:
[----:B------:R-:W2:Y:S01]  /*4410*/  LDC.64 R14, c[0x0][0xb10] ;  /* 0x0002c400ff0e7b82 */ /* 0x000ea20000000a00 */
[----:B------:R-:W-:Y:S01]  /*4420*/  @!P4 R2UR UR8, R12 ;  /* 0x000000000c08c2ca */ /* 0x000fe200000e0000 */
[----:B------:R-:W-:Y:S01]  /*4430*/  VOTEU.ALL UP2, P4 ;  /* 0x0000000000ff7886 */ /* 0x000fe20002040000 */
[----:B------:R-:W-:Y:S01]  /*4440*/  @!P4 R2UR UR9, R20 ;  /* 0x000000001409c2ca */ /* 0x000fe200000e0000 */
[----:B------:R-:W-:Y:S01]  /*4450*/  VOTEU.ALL UP1, P4 ;  /* 0x0000000000ff7886 */ /* 0x000fe20002020000 */
[----:B------:R-:W-:Y:S03]  /*4460*/  UMOV UR20, 0x0 ;  /* 0x0000000000147882 */ /* 0x000fe60000000000 */
[----:B------:R-:W3:Y:S01]  /*4470*/  LDC.64 R10, c[0x0][0xb18] ;  /* 0x0002c600ff0a7b82 */ /* 0x000ee20000000a00 */
[----:B------:R-:W-:Y:S01]  /*4480*/  UMOV UR21, 0x10000000 ;  /* 0x1000000000157882 */ /* 0x000fe20000000000 */
[----:B------:R-:W-:Y:S01]  /*4490*/  UMOV UR12, UR36 ;  /* 0x00000024000c7c82 */ /* 0x000fe20008000000 */
[----:B------:R-:W-:Y:S01]  /*44a0*/  UIADD3 UR14, UPT, UPT, UR13, 0x1, URZ ;  /* 0x000000010d0e7890 */ /* 0x000fe2000fffe0ff */
[----:B------:R-:W-:Y:S01]  /*44b0*/  @P3 SHF.R.U32.HI R24, RZ, 0x10, R29 ;  /* 0x00000010ff183819 */ /* 0x000fe2000001161d */
[----:B------:R-:W-:Y:S03]  /*44c0*/  VIADD R27, R27, 0x1 ;  /* 0x000000011b1b7836 */ /* 0x000fe60000000000 */
[----:B-1----:R-:W1:Y:S01]  /*44d0*/  @!P1 LDC R0, c[0x0][0xb20] ;  /* 0x0002c800ff009b82 */ /* 0x002e620000000800 */
[----:B------:R-:W-:Y:S01]  /*44e0*/  UISETP.NE.AND UP5, UPT, UR14, 0x3, UPT ;  /* 0x000000030e00788c */ /* 0x000fe2000bfa5270 */
[----:B------:R-:W-:Y:S01]  /*44f0*/  IMAD.U32 R21, RZ, RZ, UR8 ;  /* 0x00000008ff157e24 */ /* 0x000fe2000f8e00ff */
[----:B------:R-:W-:Y:S05]  /*4500*/  @!UP2 ULEA UR8, UR13, UR7, 0xd ;  /* 0x000000070d08a291 */ /* 0x000fea000f8e68ff */
[----:B------:R-:W5:Y:S01]  /*4510*/  @!P1 LDC R3, c[0x0][0xb0c] ;  /* 0x0002c300ff039b82 */ /* 0x000f620000000800 */
[----:B------:R-:W-:Y:S01]  /*4520*/  IMAD.U32 R20, RZ, RZ, UR9 ;  /* 0x00000009ff147e24 */ /* 0x000fe2000f8e00ff */
[----:B------:R-:W-:Y:S01]  /*4530*/  UIADD3 UR9, UPT, UPT, UR15, 0x30, URZ ;  /* 0x000000300f097890 */ /* 0x000fe2000fffe0ff */
[----:B------:R-:W-:Y:S01]  /*4540*/  @!P4 R2UR UR19, R21 ;  /* 0x000000001513c2ca */ /* 0x000fe200000e0000 */
[----:B------:R-:W-:Y:S02]  /*4550*/  @!UP2 UIADD3 UR8, UPT, UPT, UR8, 0x400, URZ ;  /* 0x000004000808a890 */ /* 0x000fe4000fffe0ff */
[----:B------:R-:W-:Y:S01]  /*4560*/  @!P4 R2UR UR18, R20 ;  /* 0x000000001412c2ca */ /* 0x000fe200000e0000 */
[----:B------:R-:W-:Y:S01]  /*4570*/  @!P4 IMAD.MOV.U32 R20, RZ, RZ, 0x2000 ;  /* 0x00002000ff14c424 */ /* 0x000fe200078e00ff */
[----:B------:R-:W-:Y:S02]  /*4580*/  UPRMT UR16, UR37, 0x654, UR9 ;  /* 0x0000065425107896 */ /* 0x000fe40008000009 */
[----:B------:R-:W-:Y:S02]  /*4590*/  USEL UR17, URZ, 0x1, UP5 ;  /* 0x00000001ff117887 */ /* 0x000fe4000a800000 */
[----:B------:R-:W-:Y:S04]  /*45a0*/  USEL UR14, UR14, URZ, UP5 ;  /* 0x000000ff0e0e7287 */ /* 0x000fe8000a800000 */
[----:B------:R-:W-:Y:S01]  /*45b0*/  ULEA UR13, UR14, UR7, 0x3 ;  /* 0x000000070e0d7291 */ /* 0x000fe2000f8e18ff */
[----:B------:R-:W-:Y:S02]  /*45c0*/  LOP3.LUT R34, R34, UR17, RZ, 0x3c, !PT ;  /* 0x0000001122227c12 */ /* 0x000fe4000f8e3cff */
[----:B------:R1:W-:Y:S01]  /*45d0*/  @!UP1 UTMALDG.3D [UR8], [UR18], desc[UR20] ;  /* 0x00001408120095b4 */ /* 0x0003e20008011000 */
[----:B------:R1:W-:Y:S01]  /*45e0*/  @!P4 SYNCS.ARRIVE.TRANS64.RED.A0TR RZ, [UR15+0x30], R20 ;  /* 0x00003014ffffc9a7 */ /* 0x0003e2000830040f */
[----:B------:R-:W-:Y:S02]  /*45f0*/  SHF.L.U32 R12, R34, 0x1f, RZ ;  /* 0x0000001f220c7819 */ /* 0x000fe400000006ff */
[----:B-----5:R-:W-:Y:S01]  /*4600*/  @!P1 ISETP.NE.AND P2, PT, R3, 0x1, PT ;  /* 0x000000010300980c */ /* 0x020fe20003f45270 */
[C---:B--2---:R-:W-:Y:S01]  /*4610*/  @!P1 IMAD.HI.U32 R14, R13.reuse, R14, RZ ;  /* 0x0000000e0d0e9227 */ /* 0x044fe200078e00ff */
[----:B---3--:R-:W-:Y:S03]  /*4620*/  @!P1 ISETP.NE.AND P0, PT, R10, 0x1, PT ;  /* 0x000000010a00980c */ /* 0x008fe60003f05270 */
[C---:B------:R-:W-:Y:S01]  /*4630*/  @!P1 IMAD.HI.U32 R11, R8.reuse, R11, RZ ;  /* 0x0000000b080b9227 */ /* 0x040fe200078e00ff */
[----:B------:R-:W-:Y:S04]  /*4640*/  @!P1 SHF.R.U32.HI R14, RZ, R15, R14 ;  /* 0x0000000fff0e9219 */ /* 0x000fe8000001160e */
[----:B-1----:R-:W-:Y:S01]  /*4650*/  @!P1 SHF.R.U32.HI R9, RZ, R0, R11 ;  /* 0x00000000ff099219 */ /* 0x002fe2000001160b */
[----:B------:R-:W-:Y:S01]  /*4660*/  SYNCS.ARRIVE.TRANS64.RED.A1T0 RZ, [UR16], RZ ;  /* 0x000000ffffff79a7 */ /* 0x000fe20008100410 */
[----:B------:R-:W-:Y:S02]  /*4670*/  @!P1 SEL R14, R13, R14, !P2 ;  /* 0x0000000e0d0e9207 */ /* 0x000fe40005000000 */
[----:B------:R-:W-:Y:S01]  /*4680*/  @!P1 SEL R9, R8, R9, !P0 ;  /* 0x0000000908099207 */ /* 0x000fe20004000000 */
[----:B------:R-:W1:Y:S04]  /*4690*/  SYNCS.PHASECHK.TRANS64.TRYWAIT P5, [UR13+0x48], R12 ;  /* 0x0000480cff0075a7 */ /* 0x000e6800080a110d */
[----:B------:R-:W-:Y:S02]  /*46a0*/  @!P1 IMAD.IADD R0, R9, 0x1, -R14 ;  /* 0x0000000109009824 */ /* 0x000fe400078e0a0e */
[----:B------:R-:W-:Y:S02]  /*46b0*/  @!P1 IMAD.IADD R9, R14, 0x1, -R9 ;  /* 0x000000010e099824 */ /* 0x000fe400078e0a09 */
[----:B------:R-:W-:Y:S02]  /*46c0*/  @!P1 IMAD R13, R0, R3, R13 ;  /* 0x00000003000d9224 */ /* 0x000fe400078e020d */
[----:B------:R-:W-:Y:S01]  /*46d0*/  @!P1 IMAD R8, R9, R10, R8 ;  /* 0x0000000a09089224 */ /* 0x000fe200078e0208 */
[----:B-1----:R-:W-:Y:S06]  /*46e0*/  @!P5 BRA `(.L_x_74) ;  /* 0x0000003000b8d947 */ /* 0x002fec0003800000 */
.L_x_144:
[----:B-1----:R-:W-:Y:S01]  /*46f0*/  @!P4 IADD3 R3, P0, PT, R32, 0x580, RZ ;  /* 0x000005802003c810 */ /* 0x002fe20007f1e0ff */
[----:B------:R-:W-:Y:S01]  /*4700*/  UMOV UR18, 0x0 ;  /* 0x0000000000127882 */ /* 0x000fe20000000000 */
[----:B------:R-:W-:Y:S01]  /*4710*/  UMOV UR19, 0x10000000 ;  /* 0x1000000000137882 */ /* 0x000fe20000000000 */
[----:B------:R-:W-:Y:S01]  /*4720*/  VOTEU.ALL UP1, P4 ;  /* 0x0000000000ff7886 */ /* 0x000fe20002020000 */
[----:B------:R-:W-:Y:S01]  /*4730*/  @!P4 R2UR UR9, R3 ;  /* 0x000000000309c2ca */ /* 0x000fe200000e0000 */
[----:B------:R-:W-:Y:S01]  /*4740*/  @!P4 IMAD.X R0, RZ, RZ, R33, P0 ;  /* 0x000000ffff00c224 */ /* 0x000fe200000e0621 */
[----:B------:R-:W-:Y:S01]  /*4750*/  UMOV UR12, UR36 ;  /* 0x00000024000c7c82 */ /* 0x000fe20008000000 */
[----:B------:R-:W-:Y:S01]  /*4760*/  @P3 R2UR UR36, R24 ;  /* 0x00000000182432ca */ /* 0x000fe200000e0000 */
[----:B------:R-:W-:Y:S01]  /*4770*/  @!UP1 ULEA UR15, UR14, UR7, 0xd ;  /* 0x000000070e0f9291 */ /* 0x000fe2000f8e68ff */
[----:B------:R-:W-:Y:S01]  /*4780*/  ISETP.NE.AND P0, PT, R27, 0x2, PT ;  /* 0x000000021b00780c */ /* 0x000fe20003f05270 */
[----:B------:R-:W-:Y:S01]  /*4790*/  @!UP1 UIADD3 UR10, UPT, UPT, UR10, 0x20, URZ ;  /* 0x000000200a0a9890 */ /* 0x000fe2000fffe0ff */
[----:B------:R-:W-:Y:S01]  /*47a0*/  @!P4 R2UR UR8, R0 ;  /* 0x000000000008c2ca */ /* 0x000fe200000e0000 */
[----:B------:R-:W-:Y:S01]  /*47b0*/  IMAD.IADD R20, R8, 0x1, R66 ;  /* 0x0000000108147824 */ /* 0x000fe200078e0242 */
[----:B------:R-:W-:Y:S01]  /*47c0*/  SEL R0, RZ, 0x1, P0 ;  /* 0x00000001ff007807 */ /* 0x000fe20000000000 */
[----:B------:R-:W-:Y:S01]  /*47d0*/  IMAD.IADD R21, R13, 0x1, R68 ;  /* 0x000000010d157824 */ /* 0x000fe200078e0244 */
[----:B------:R-:W-:Y:S02]  /*47e0*/  SEL R27, R27, RZ, P0 ;  /* 0x000000ff1b1b7207 */ /* 0x000fe40000000000 */
[----:B------:R-:W-:Y:S01]  /*47f0*/  IMAD.U32 R10, RZ, RZ, UR9 ;  /* 0x00000009ff0a7e24 */ /* 0x000fe2000f8e00ff */
[----:B------:R-:W-:Y:S01]  /*4800*/  UIADD3 UR9, UPT, UPT, UR13, 0x30, URZ ;  /* 0x000000300d097890 */ /* 0x000fe2000fffe0ff */
[----:B------:R-:W-:Y:S03]  /*4810*/  LOP3.LUT R25, R25, R0, RZ, 0x3c, !PT ;  /* 0x0000000019197212 */ /* 0x000fe600078e3cff */
[----:B------:R-:W-:Y:S02]  /*4820*/  @!P4 R2UR UR16, R10 ;  /* 0x000000000a10c2ca */ /* 0x000fe400000e0000 */
[----:B------:R-:W-:Y:S01]  /*4830*/  IMAD.U32 R11, RZ, RZ, UR8 ;  /* 0x00000008ff0b7e24 */ /* 0x000fe2000f8e00ff */
[----:B------:R-:W-:Y:S01]  /*4840*/  @!UP1 UIADD3 UR8, UPT, UPT, UR15, 0x400, URZ ;  /* 0x000004000f089890 */ /* 0x000fe2000fffe0ff */
[----:B------:R-:W-:Y:S01]  /*4850*/  VOTEU.ALL UP1, P4 ;  /* 0x0000000000ff7886 */ /* 0x000fe20002020000 */
[----:B------:R-:W-:Y:S02]  /*4860*/  UPRMT UR15, UR37, 0x654, UR9 ;  /* 0x00000654250f7896 */ /* 0x000fe40008000009 */
[----:B------:R-:W-:Y:S11]  /*4870*/  @!P4 R2UR UR17, R11 ;  /* 0x000000000b11c2ca */ /* 0x000ff600000e0000 */
[----:B------:R-:W-:Y:S02]  /*4880*/  @!UPT UIADD3 URZ, UPT, UPT, URZ, URZ, URZ ;  /* 0x000000fffffff290 */ /* 0x000fe4000fffe0ff */
[----:B------:R2:W-:Y:S01]  /*4890*/  @!UP1 UTMALDG.3D [UR8], [UR16], desc[UR18] ;  /* 0x00001208100095b4 */ /* 0x0005e20008011000 */
[----:B------:R2:W-:Y:S01]  /*48a0*/  @!P4 SYNCS.ARRIVE.TRANS64.RED.A0TR RZ, [UR13+0x30], R23 ;  /* 0x00003017ffffc9a7 */ /* 0x0005e2000830040d */
[----:B------:R-:W-:Y:S04]  /*48b0*/  UIADD3 UR13, UPT, UPT, UR14, 0x1, URZ ;  /* 0x000000010e0d7890 */ /* 0x000fe8000fffe0ff */
[----:B------:R-:W-:Y:S04]  /*48c0*/  UISETP.NE.AND UP1, UPT, UR13, 0x3, UPT ;  /* 0x000000030d00788c */ /* 0x000fe8000bf25270 */
[----:B------:R-:W-:Y:S02]  /*48d0*/  USEL UR14, URZ, 0x1, UP1 ;  /* 0x00000001ff0e7887 */ /* 0x000fe40008800000 */
[----:B------:R-:W-:Y:S02]  /*48e0*/  USEL UR13, UR13, URZ, UP1 ;  /* 0x000000ff0d0d7287 */ /* 0x000fe40008800000 */
[----:B------:R-:W-:Y:S02]  /*48f0*/  UPLOP3.LUT UP1, UPT, UPT, UPT, UPT, 0x80, 0x8 ;  /* 0x000000000008789c */ /* 0x000fe40003f2f070 */
[----:B------:R-:W-:Y:S01]  /*4900*/  LOP3.LUT R34, R34, UR14, RZ, 0x3c, !PT ;  /* 0x0000000e22227c12 */ /* 0x000fe2000f8e3cff */
[----:B------:R-:W-:Y:S01]  /*4910*/  SYNCS.ARRIVE.TRANS64.RED.A1T0 RZ, [UR15], RZ ;  /* 0x000000ffffff79a7 */ /* 0x000fe2000810040f */
[----:B------:R-:W-:Y:S07]  /*4920*/  @P3 BRA `(.L_x_75) ;  /* 0xfffffff4001c3947 */ /* 0x000fee000383ffff */
[----:B------:R-:W-:Y:S01]  /*4930*/  UIADD3 UR7, UPT, UPT, UR7, 0x48, URZ ;  /* 0x0000004807077890 */ /* 0x000fe2000fffe0ff */
[----:B------:R-:W-:-:S03]  /*4940*/  SHF.L.U32 R3, R34, 0x1f, RZ ;  /* 0x0000001f22037819 */ /* 0x000fc600000006ff */
[----:B------:R-:W-:-:S09]  /*4950*/  ULEA UR4, UR13, UR7, 0x3 ;  /* 0x000000070d047291 */ /* 0x000fd2000f8e18ff */
[----:B------:R-:W1:Y:S02]  /*4960*/  SYNCS.PHASECHK.TRANS64.TRYWAIT P0, [UR4], R3 ;  /* 0x00000003ff0075a7 */ /* 0x000e640008001104 */
[----:B-1----:R-:W-:Y:S05]  /*4970*/  @!P0 BRA `(.L_x_76) ;  /* 0x00000030002c8947 */ /* 0x002fea0003800000 */
.L_x_146:
        /* <DEDUP_REMOVED lines=9> */
.L_x_148:
[----:B------:R-:W-:-:S04]  /*4a10*/  UIADD3 UR5, UPT, UPT, UR5, 0x1, URZ ;  /* 0x0000000105057890 */ /* 0x000fc8000fffe0ff */
[----:B------:R-:W-:-:S04]  /*4a20*/  UISETP.NE.AND UP0, UPT, UR5, 0x3, UPT ;  /* 0x000000030500788c */ /* 0x000fc8000bf05270 */
[----:B------:R-:W-:Y:S02]  /*4a30*/  USEL UR4, URZ, 0x1, UP0 ;  /* 0x00000001ff047887 */ /* 0x000fe40008000000 */
[----:B------:R-:W-:-:S04]  /*4a40*/  USEL UR5, UR5, URZ, UP0 ;  /* 0x000000ff05057287 */ /* 0x000fc80008000000 */
[----:B------:R-:W-:Y:S01]  /*4a50*/  ULEA UR5, UR5, UR7, 0x3 ;  /* 0x0000000705057291 */ /* 0x000fe2000f8e18ff */
[----:B-1----:R-:W-:-:S04]  /*4a60*/  LOP3.LUT R3, R34, UR4, RZ, 0x3c, !PT ;  /* 0x0000000422037c12 */ /* 0x002fc8000f8e3cff */
[----:B------:R-:W-:Y:S01]  /*4a70*/  SHF.L.U32 R3, R3, 0x1f, RZ ;  /* 0x0000001f03037819 */ /* 0x000fe200000006ff */
[----:B------:R-:W-:-:S07]  /*4a80*/  IMAD.U32 R0, RZ, RZ, UR5 ;  /* 0x00000005ff007e24 */ /* 0x000fce000f8e00ff */
.L_x_78:
[----:B-1----:R1:W3:Y:S02]  /*4a90*/  SYNCS.PHASECHK.TRANS64.TRYWAIT P0, [R0+URZ], R3 ;  /* 0x00000003000075a7 */ /* 0x0022e400080011ff */
[----:B---3--:R-:W-:Y:S05]  /*4aa0*/  @!P0 NANOSLEEP.SYNCS 0x989680 ;  /* 0x009896800000895d */ /* 0x008fea0003900000 */
[----:B------:R-:W3:Y:S02]  /*4ab0*/  @!P0 SYNCS.PHASECHK.TRANS64 P0, [R0+URZ], R3 ;  /* 0x00000003000085a7 */ /* 0x000ee400080010ff */
[----:B--23--:R-:W-:Y:S05]  /*4ac0*/  @P0 EXIT ;  /* 0x000000000000094d */ /* 0x00cfea0003800000 */
[----:B------:R-:W-:Y:S05]  /*4ad0*/  BRA `(.L_x_78) ;  /* 0xfffffffc00ec7947 */ /* 0x000fea000383ffff */
.L_x_66:
[----:B------:R-:W-:-:S06]  /*4ae0*/  UISETP.GE.AND UP1, UPT, UR8, 0x4, UPT ;  /* 0x000000040800788c */ /* 0x000fcc000bf26270 */
[----:B------:R-:W-:-:S13]  /*4af0*/  PLOP3.LUT P0, PT, PT, PT, UP1, 0x80, 0x8 ;  /* 0x000000000008781c */ /* 0x000fda0003f0f018 */
[----:B------:R-:W-:Y:S05]  /*4b00*/  @!P0 EXIT ;  /* 0x000000000000894d */ /* 0x000fea0003800000 */
[----:B------:R-:W-:Y:S01]  /*4b10*/  BAR.SYNC.DEFER_BLOCKING 0x6, 0xa0 ;  /* 0x0182800000007b1d */ /* 0x000fe20000010000 */
[C---:B------:R-:W-:Y:S01]  /*4b20*/  IMAD.SHL.U32 R0, R79.reuse, 0x20, RZ ;  /* 0x000000204f007824 */ /* 0x040fe200078e00ff */
[C---:B------:R-:W-:Y:S01]  /*4b30*/  R2P PR, R79.reuse, 0x6 ;  /* 0x000000064f007804 */ /* 0x040fe20000000000 */
[C---:B------:R-:W-:Y:S02]  /*4b40*/  IMAD.SHL.U32 R72, R79.reuse, 0x4, RZ ;  /* 0x000000044f487824 */ /* 0x040fe400078e00ff */
[C---:B------:R-:W-:Y:S01]  /*4b50*/  IMAD.U32 R32, R79.reuse, 0x10000, RZ ;  /* 0x000100004f207824 */ /* 0x040fe200078e00ff */
[----:B------:R-:W-:Y:S02]  /*4b60*/  UMOV UR48, 0x400 ;  /* 0x0000040000307882 */ /* 0x000fe40000000000 */
[----:B------:R-:W1:Y:S01]  /*4b70*/  LDC R71, c[0x0][0x370] ;  /* 0x0000dc00ff477b82 */ /* 0x000e620000000800 */
[----:B------:R-:W-:Y:S01]  /*4b80*/  ULEA UR48, UR37, UR48, 0x18 ;  /* 0x0000003025307291 */ /* 0x000fe2000f8ec0ff */
[C---:B------:R-:W-:Y:S01]  /*4b90*/  LOP3.LUT R7, R0.reuse, 0xe0, RZ, 0xc0, !PT ;  /* 0x000000e000077812 */ /* 0x040fe200078ec0ff */
[----:B------:R-:W-:Y:S01]  /*4ba0*/  IMAD.SHL.U32 R5, R79, 0x10, RZ ;  /* 0x000000104f057824 */ /* 0x000fe200078e00ff */
[----:B------:R-:W-:Y:S01]  /*4bb0*/  LOP3.LUT R0, R0, 0x100, RZ, 0xc0, !PT ;  /* 0x0000010000007812 */ /* 0x000fe200078ec0ff */
[----:B------:R-:W-:Y:S01]  /*4bc0*/  IMAD.MOV.U32 R78, RZ, RZ, 0x8 ;  /* 0x00000008ff4e7424 */ /* 0x000fe200078e00ff */
[----:B------:R-:W-:Y:S01]  /*4bd0*/  LOP3.LUT R72, R7, 0x1c, R72, 0xf8, !PT ;  /* 0x0000001c07487812 */ /* 0x000fe200078ef848 */
[----:B------:R-:W-:Y:S01]  /*4be0*/  IMAD.MOV.U32 R77, RZ, RZ, 0x10 ;  /* 0x00000010ff4d7424 */ /* 0x000fe200078e00ff */
[----:B------:R-:W2:Y:S01]  /*4bf0*/  LDC R28, c[0x0][0xb0c] ;  /* 0x0002c300ff1c7b82 */ /* 0x000ea20000000800 */
[----:B------:R-:W-:Y:S01]  /*4c00*/  SHF.R.U32.HI R7, RZ, 0x2, R79 ;  /* 0x00000002ff077819 */ /* 0x000fe2000001164f */
[----:B------:R-:W-:Y:S01]  /*4c10*/  IMAD.MOV.U32 R30, RZ, RZ, RZ ;  /* 0x000000ffff1e7224 */ /* 0x000fe200078e00ff */
[----:B------:R-:W-:Y:S01]  /*4c20*/  LOP3.LUT R32, R32, 0x600000, RZ, 0xc0, !PT ;  /* 0x0060000020207812 */ /* 0x000fe200078ec0ff */
[----:B------:R-:W-:Y:S01]  /*4c30*/  IMAD.MOV.U32 R76, RZ, RZ, RZ ;  /* 0x000000ffff4c7224 */ /* 0x000fe200078e00ff */
[----:B------:R-:W-:Y:S01]  /*4c40*/  LOP3.LUT R5, R0, 0x600, R5, 0xf8, !PT ;  /* 0x0000060000057812 */ /* 0x000fe200078ef805 */
[----:B------:R-:W-:Y:S01]  /*4c50*/  IMAD.MOV.U32 R82, RZ, RZ, RZ ;  /* 0x000000ffff527224 */ /* 0x000fe200078e00ff */
[----:B------:R-:W-:Y:S01]  /*4c60*/  LOP3.LUT R72, R72, 0x4, R7, 0x78, !PT ;  /* 0x0000000448487812 */ /* 0x000fe200078e7807 */
[----:B------:R-:W4:Y:S01]  /*4c70*/  LDC R69, c[0x0][0xb20] ;  /* 0x0002c800ff457b82 */ /* 0x000f220000000800 */
[----:B------:R-:W3:Y:S01]  /*4c80*/  LDS R3, [UR48+0x120] ;  /* 0x00012030ff037984 */ /* 0x000ee20008000800 */
[----:B------:R-:W-:Y:S01]  /*4c90*/  LOP3.LUT R79, R79, 0x60, RZ, 0xc0, !PT ;  /* 0x000000604f4f7812 */ /* 0x000fe200078ec0ff */
[----:B------:R-:W-:Y:S01]  /*4ca0*/  IMAD.MOV.U32 R75, RZ, RZ, RZ ;  /* 0x000000ffff4b7224 */ /* 0x000fe200078e00ff */
[----:B------:R-:W-:Y:S01]  /*4cb0*/  LOP3.LUT R72, R5, R72, RZ, 0xfc, !PT ;  /* 0x0000004805487212 */ /* 0x000fe200078efcff */
[----:B------:R-:W1:Y:S01]  /*4cc0*/  LDCU.64 UR54, c[0x0][0x348] ;  /* 0x00006900ff3677ac */ /* 0x000e620008000a00 */
[----:B------:R-:W-:-:S02]  /*4cd0*/  SEL R78, R78, 0xfffffff8, !P1 ;  /* 0xfffffff84e4e7807 */ /* 0x000fc40004800000 */
[----:B------:R-:W1:Y:S01]  /*4ce0*/  LDC R27, c[0x0][0xb30] ;  /* 0x0002cc00ff1b7b82 */ /* 0x000e620000000800 */
[----:B------:R-:W-:Y:S01]  /*4cf0*/  SEL R77, R77, 0xfffffff0, !P2 ;  /* 0xfffffff04d4d7807 */ /* 0x000fe20005000000 */
[----:B------:R-:W1:Y:S01]  /*4d00*/  LDCU.64 UR38, c[0x0][0x888] ;  /* 0x00011100ff2677ac */ /* 0x000e620008000a00 */
[----:B------:R-:W1:Y:S05]  /*4d10*/  LDCU.64 UR44, c[0x0][0x890] ;  /* 0x00011200ff2c77ac */ /* 0x000e6a0008000a00 */
[----:B------:R-:W1:Y:S01]  /*4d20*/  LDC.64 R64, c[0x0][0xb10] ;  /* 0x0002c400ff407b82 */ /* 0x000e620000000a00 */
[----:B------:R-:W-:Y:S01]  /*4d30*/  UMOV UR51, 0x1 ;  /* 0x0000000100337882 */ /* 0x000fe20000000000 */
[----:B------:R-:W-:Y:S01]  /*4d40*/  UMOV UR56, URZ ;  /* 0x000000ff00387c82 */ /* 0x000fe20008000000 */
[----:B------:R-:W-:Y:S01]  /*4d50*/  UIADD3 UR52, UPT, UPT, UR48, 0x400, URZ ;  /* 0x0000040030347890 */ /* 0x000fe2000fffe0ff */
[----:B------:R-:W-:Y:S01]  /*4d60*/  UMOV UR50, URZ ;  /* 0x000000ff00327c82 */ /* 0x000fe20008000000 */
[----:B------:R-:W-:-:S03]  /*4d70*/  UMOV UR49, URZ ;  /* 0x000000ff00317c82 */ /* 0x000fc60008000000 */
[----:B------:R-:W1:Y:S08]  /*4d80*/  LDC.64 R24, c[0x0][0xb18] ;  /* 0x0002c600ff187b82 */ /* 0x000e700000000a00 */
[----:B------:R-:W1:Y:S08]  /*4d90*/  LDC.64 R22, c[0x0][0xb28] ;  /* 0x0002ca00ff167b82 */ /* 0x000e700000000a00 */
[----:B------:R-:W1:Y:S01]  /*4da0*/  LDC.64 R62, c[0x0][0x8b0] ;  /* 0x00022c00ff3e7b82 */ /* 0x000e620000000a00 */
[----:B---3--:R-:W-:-:S07]  /*4db0*/  IMAD.IADD R32, R3, 0x1, R32 ;  /* 0x0000000103207824 */ /* 0x008fce00078e0220 */
[----:B------:R-:W3:Y:S08]  /*4dc0*/  LDC.64 R60, c[0x0][0x8a8] ;  /* 0x00022a00ff3c7b82 */ /* 0x000ef00000000a00 */
[----:B--2-4-:R-:W1:Y:S02]  /*4dd0*/  LDC R70, c[0x0][0x374] ;  /* 0x0000dd00ff467b82 */ /* 0x014e640000000800 */
.L_x_109:
[C---:B------:R-:W-:Y:S02]  /*4de0*/  LEA R0, R82.reuse, UR48, 0x3 ;  /* 0x0000003052007c11 */ /* 0x040fe4000f8e18ff */
[----:B------:R-:W-:Y:S02]  /*4df0*/  SHF.L.U32 R3, R75, 0x1f, RZ ;  /* 0x0000001f4b037819 */ /* 0x000fe400000006ff */
[----:B-1----:R-:W-:Y:S02]  /*4e00*/  LEA R16, R82, UR48, 0x4 ;  /* 0x0000003052107c11 */ /* 0x002fe4000f8e20ff */
[----:B------:R-:W2:Y:S02]  /*4e10*/  SYNCS.PHASECHK.TRANS64.TRYWAIT P0, [R0+URZ+0x70], R3 ;  /* 0x00007003000075a7 */ /* 0x000ea400080011ff */
[----:B--2---:R-:W-:Y:S05]  /*4e20*/  @!P0 BRA `(.L_x_79) ;  /* 0x0000002c00308947 */ /* 0x004fea0003800000 */
.L_x_149:
[----:B------:R-:W4:Y:S01]  /*4e30*/  LDC.64 R12, c[0x0][0xb10] ;  /* 0x0002c400ff0c7b82 */ /* 0x000f220000000a00 */
[----:B------:R-:W3:Y:S01]  /*4e40*/  LDS.128 R16, [R16+0x100] ;  /* 0x0001000010107984 */ /* 0x000ee20000000c00 */
[----:B-1----:R-:W-:Y:S01]  /*4e50*/  ISETP.NE.AND P1, PT, R27, 0x1, PT ;  /* 0x000000011b00780c */ /* 0x002fe20003f25270 */
[----:B--2---:R-:W-:Y:S01]  /*4e60*/  VIADD R0, R0, 0x80 ;  /* 0x0000008000007836 */ /* 0x004fe20000000000 */
[----:B------:R-:W-:Y:S04]  /*4e70*/  ISETP.GE.AND P0, PT, R26, 0x1, PT ;  /* 0x000000011a00780c */ /* 0x000fe80003f06270 */
[----:B------:R-:W1:Y:S01]  /*4e80*/  LDC.64 R10, c[0x0][0xb18] ;  /* 0x0002c600ff0a7b82 */ /* 0x000e620000000a00 */
[----:B------:R-:W-:Y:S01]  /*4e90*/  PRMT R0, RZ, 0x654, R0 ;  /* 0x00000654ff007816 */ /* 0x000fe20000000000 */
[----:B------:R-:W-:Y:S01]  /*4ea0*/  @!PT LDS RZ, [RZ] ;  /* 0x00000000fffff984 */ /* 0x000fe20000000800 */
[----:B------:R-:W-:Y:S01]  /*4eb0*/  @!PT LDS RZ, [RZ] ;  /* 0x00000000fffff984 */ /* 0x000fe20000000800 */
[----:B------:R-:W-:Y:S01]  /*4ec0*/  @!PT LDS RZ, [RZ] ;  /* 0x00000000fffff984 */ /* 0x000fe20000000800 */
[----:B------:R-:W-:Y:S01]  /*4ed0*/  @!PT LDS RZ, [RZ] ;  /* 0x00000000fffff984 */ /* 0x000fe20000000800 */
[----:B------:R2:W-:Y:S06]  /*4ee0*/  MEMBAR.ALL.CTA ;  /* 0x0000000000007992 */ /* 0x0005ec0000008000 */
[----:B--2---:R-:W2:Y:S01]  /*4ef0*/  FENCE.VIEW.ASYNC.S ;  /* 0x00000000000073c6 */ /* 0x004ea20000000000 */
[----:B------:R-:W1:Y:S08]  /*4f00*/  @!P1 LDC R14, c[0x0][0xb20] ;  /* 0x0002c800ff0e9b82 */ /* 0x000e700000000800 */
[----:B------:R-:W1:Y:S01]  /*4f10*/  @!P1 LDC R9, c[0x0][0xb0c] ;  /* 0x0002c300ff099b82 */ /* 0x000e620000000800 */
[----:B--2---:R2:W-:Y:S01]  /*4f20*/  SYNCS.ARRIVE.TRANS64.RED.A1T0 RZ, [R0+URZ], RZ ;  /* 0x000000ff00ff79a7 */ /* 0x0045e200081004ff */
[----:B---3--:R-:W-:Y:S04]  /*4f30*/  LOP3.LUT P4, RZ, R18, 0x1, RZ, 0xc0, !PT ;  /* 0x0000000112ff7812 */ /* 0x008fe8000788c0ff */
[----:B------:R-:W-:Y:S09]  /*4f40*/  P2R R80, PR, RZ, 0x10 ;  /* 0x00000010ff507803 */ /* 0x000ff20000000000 */
[----:B------:R-:W-:Y:S02]  /*4f50*/  @P4 MOV R31, R16 ;  /* 0x00000010001f4202 */ /* 0x000fe40000000f00 */
[----:B------:R-:W-:Y:S01]  /*4f60*/  @P4 LOP3.LUT R29, R17, 0xffff, RZ, 0xc0, !PT ;  /* 0x0000ffff111d4812 */ /* 0x000fe200078ec0ff */
[----:B--2-4-:R-:W-:Y:S06]  /*4f70*/  @!P0 BRA `(.L_x_80) ;  /* 0x0000000000a48947 */ /* 0x014fec0003800000 */
[----:B------:R-:W-:Y:S01]  /*4f80*/  IMAD.HI.U32 R36, R70, R25, RZ ;  /* 0x0000001946247227 */ /* 0x000fe200078e00ff */
[----:B------:R-:W-:Y:S02]  /*4f90*/  ISETP.NE.AND P0, PT, R24, 0x1, PT ;  /* 0x000000011800780c */ /* 0x000fe40003f05270 */
[----:B------:R-:W-:Y:S01]  /*4fa0*/  ISETP.NE.AND P2, PT, R26, 0x1, PT ;  /* 0x000000011a00780c */ /* 0x000fe20003f45270 */
[-C--:B------:R-:W-:Y:S01]  /*4fb0*/  IMAD.HI.U32 R34, R71, R64.reuse, RZ ;  /* 0x0000004047227227 */ /* 0x080fe200078e00ff */
[----:B------:R-:W-:Y:S02]  /*4fc0*/  SHF.R.U32.HI R37, RZ, R69, R36 ;  /* 0x00000045ff257219 */ /* 0x000fe40000011624 */
[----:B------:R-:W-:Y:S01]  /*4fd0*/  ISETP.NE.AND P3, PT, R28, 0x1, PT ;  /* 0x000000011c00780c */ /* 0x000fe20003f65270 */
[----:B------:R-:W-:Y:S01]  /*4fe0*/  IMAD.HI.U32 R40, R29, R25, RZ ;  /* 0x000000191d287227 */ /* 0x000fe200078e00ff */
[----:B------:R-:W-:Y:S02]  /*4ff0*/  SHF.R.U32.HI R34, RZ, R65, R34 ;  /* 0x00000041ff227219 */ /* 0x000fe40000011622 */
[----:B------:R-:W-:Y:S01]  /*5000*/  SEL R3, R70, R37, !P0 ;  /* 0x0000002546037207 */ /* 0x000fe20004000000 */
[----:B------:R-:W-:Y:S01]  /*5010*/  IMAD.HI.U32 R38, R31, R64, RZ ;  /* 0x000000401f267227 */ /* 0x000fe200078e00ff */
[----:B------:R-:W-:Y:S03]  /*5020*/  SEL R7, R71, R34, !P3 ;  /* 0x0000002247077207 */ /* 0x000fe60005800000 */
[-C--:B------:R-:W-:Y:S01]  /*5030*/  IMAD.HI.U32 R34, R3, R22.reuse, RZ ;  /* 0x0000001603227227 */ /* 0x080fe200078e00ff */
[----:B------:R-:W-:Y:S03]  /*5040*/  SHF.R.U32.HI R38, RZ, R65, R38 ;  /* 0x00000041ff267219 */ /* 0x000fe60000011626 */
[----:B------:R-:W-:Y:S01]  /*5050*/  IMAD.HI.U32 R36, R7, R22, RZ ;  /* 0x0000001607247227 */ /* 0x000fe200078e00ff */
[----:B------:R-:W-:Y:S02]  /*5060*/  @P2 SHF.R.U32.HI R3, RZ, R23, R34 ;  /* 0x00000017ff032219 */ /* 0x000fe40000011622 */
[----:B------:R-:W-:Y:S02]  /*5070*/  SHF.R.U32.HI R34, RZ, R69, R40 ;  /* 0x00000045ff227219 */ /* 0x000fe40000011628 */
[----:B------:R-:W-:Y:S01]  /*5080*/  @P2 SHF.R.U32.HI R7, RZ, R23, R36 ;  /* 0x00000017ff072219 */ /* 0x000fe20000011624 */
[C---:B------:R-:W-:Y:S01]  /*5090*/  IMAD R2, R26.reuse, R3, RZ ;  /* 0x000000031a027224 */ /* 0x040fe200078e02ff */
[----:B------:R-:W-:Y:S02]  /*50a0*/  SEL R5, R29, R34, !P0 ;  /* 0x000000221d057207 */ /* 0x000fe40004000000 */
[----:B------:R-:W-:Y:S01]  /*50b0*/  SEL R3, R31, R38, !P3 ;  /* 0x000000261f037207 */ /* 0x000fe20005800000 */
[----:B------:R-:W-:Y:S01]  /*50c0*/  IMAD R4, R26, R7, RZ ;  /* 0x000000071a047224 */ /* 0x000fe200078e02ff */
[C---:B------:R-:W-:Y:S01]  /*50d0*/  ISETP.GE.AND P0, PT, R5.reuse, R2, PT ;  /* 0x000000020500720c */ /* 0x040fe20003f06270 */
[----:B------:R-:W-:Y:S03]  /*50e0*/  IMAD.HI.U32 R6, R5, R22, RZ ;  /* 0x0000001605067227 */ /* 0x000fe600078e00ff */
[----:B------:R-:W-:Y:S01]  /*50f0*/  ISETP.GE.OR P0, PT, R3, R4, P0 ;  /* 0x000000040300720c */ /* 0x000fe20000706670 */
[----:B------:R-:W-:Y:S01]  /*5100*/  IMAD.MOV R4, RZ, RZ, -R3 ;  /* 0x000000ffff047224 */ /* 0x000fe200078e0a03 */
[-C--:B------:R-:W-:Y:S03]  /*5110*/  SHF.R.U32.HI R6, RZ, R23.reuse, R6 ;  /* 0x00000017ff067219 */ /* 0x080fe60000011606 */
[----:B------:R-:W-:Y:S01]  /*5120*/  IMAD R31, R28, R4, R31 ;  /* 0x000000041c1f7224 */ /* 0x000fe200078e021f */
[----:B------:R-:W-:Y:S05]  /*5130*/  SEL R15, R5, R6, !P2 ;  /* 0x00000006050f7207 */ /* 0x000fea0005000000 */
[----:B------:R-:W-:Y:S02]  /*5140*/  IMAD.MOV R6, RZ, RZ, -R15 ;  /* 0x000000ffff067224 */ /* 0x000fe400078e0a0f */
[C---:B------:R-:W-:Y:S04]  /*5150*/  @!P0 IMAD.HI.U32 R2, R3.reuse, R22, RZ ;  /* 0x0000001603028227 */ /* 0x040fe800078e00ff */
[----:B------:R-:W-:Y:S01]  /*5160*/  IMAD R6, R26, R6, R5 ;  /* 0x000000061a067224 */ /* 0x000fe200078e0205 */
[----:B------:R-:W-:Y:S04]  /*5170*/  @!P0 SHF.R.U32.HI R2, RZ, R23, R2 ;  /* 0x00000017ff028219 */ /* 0x000fe80000011602 */
[----:B------:R-:W-:Y:S02]  /*5180*/  @!P0 SEL R0, R3, R2, !P2 ;  /* 0x0000000203008207 */ /* 0x000fe40005000000 */
[----:B------:R-:W-:Y:S02]  /*5190*/  IADD3 R2, PT, PT, -R5, RZ, RZ ;  /* 0x000000ff05027210 */ /* 0x000fe40007ffe1ff */
[----:B------:R-:W-:Y:S01]  /*51a0*/  @!P0 IADD3 R8, PT, PT, R15, -R0, RZ ;  /* 0x800000000f088210 */ /* 0x000fe20007ffe0ff */
[----:B------:R-:W-:Y:S02]  /*51b0*/  @!P0 IMAD R0, R7, R6, R0 ;  /* 0x0000000607008224 */ /* 0x000fe400078e0200 */
[----:B------:R-:W-:Y:S02]  /*51c0*/  IMAD R29, R24, R2, R29 ;  /* 0x00000002181d7224 */ /* 0x000fe400078e021d */
[----:B------:R-:W-:Y:S02]  /*51d0*/  @!P0 IMAD R5, R8, R26, R3 ;  /* 0x0000001a08058224 */ /* 0x000fe400078e0203 */
[----:B------:R-:W-:Y:S04]  /*51e0*/  @!P0 IMAD.MOV.U32 R3, RZ, RZ, R0 ;  /* 0x000000ffff038224 */ /* 0x000fe800078e0000 */
[----:B------:R-:W-:Y:S02]  /*51f0*/  IMAD R31, R3, R28, R31 ;  /* 0x0000001c031f7224 */ /* 0x000fe400078e021f */
[----:B------:R-:W-:Y:S07]  /*5200*/  IMAD R29, R5, R24, R29 ;  /* 0x00000018051d7224 */ /* 0x000fee00078e021d */
.L_x_80:
[----:B-1----:R-:W-:Y:S01]  /*5210*/  @!P1 ISETP.NE.AND P0, PT, R10, 0x1, PT ;  /* 0x000000010a00980c */ /* 0x002fe20003f05270 */
[----:B------:R-:W-:Y:S01]  /*5220*/  @!P1 IMAD.HI.U32 R0, R31, R12, RZ ;  /* 0x0000000c1f009227 */ /* 0x000fe200078e00ff */
[----:B------:R-:W-:Y:S01]  /*5230*/  @!P1 ISETP.NE.AND P2, PT, R9, 0x1, PT ;  /* 0x000000010900980c */ /* 0x000fe20003f45270 */
[----:B------:R-:W-:Y:S01]  /*5240*/  ULOP3.LUT UP0, URZ, UR52, 0x3f0, URZ, 0xc0, !UPT ;  /* 0x000003f034ff7892 */ /* 0x000fe2000f80c0ff */
[----:B------:R-:W-:Y:S01]  /*5250*/  R2UR UR42, R21 ;  /* 0x00000000152a72ca */ /* 0x000fe200000e0000 */
[----:B------:R-:W-:Y:S01]  /*5260*/  @!P1 IMAD.HI.U32 R3, R29, R11, RZ ;  /* 0x0000000b1d039227 */ /* 0x000fe200078e00ff */
[----:B------:R-:W-:Y:S02]  /*5270*/  @!P1 SHF.R.U32.HI R0, RZ, R13, R0 ;  /* 0x0000000dff009219 */ /* 0x000fe40000011600 */
[----:B------:R-:W-:Y:S01]  /*5280*/  R2UR UR41, R20 ;  /* 0x00000000142972ca */ /* 0x000fe200000e0000 */
[----:B------:R-:W-:Y:S01]  /*5290*/  VIADD R82, R82, 0x1 ;  /* 0x0000000152527836 */ /* 0x000fe20000000000 */
[----:B------:R-:W-:Y:S02]  /*52a0*/  @!P1 SHF.R.U32.HI R2, RZ, R14, R3 ;  /* 0x0000000eff029219 */ /* 0x000fe40000011603 */
[----:B------:R-:W-:Y:S02]  /*52b0*/  @!P1 SEL R3, R31, R0, !P2 ;  /* 0x000000001f039207 */ /* 0x000fe40005000000 */
[----:B------:R-:W-:Y:S02]  /*52c0*/  @!P1 SEL R2, R29, R2, !P0 ;  /* 0x000000021d029207 */ /* 0x000fe40004000000 */
[----:B------:R-:W-:Y:S01]  /*52d0*/  @P4 SHF.R.U32.HI R74, RZ, 0x10, R17 ;  /* 0x00000010ff4a4819 */ /* 0x000fe20000011611 */
[----:B------:R-:W-:Y:S02]  /*52e0*/  USHF.L.U32 UR42, UR42, 0x6, URZ ;  /* 0x000000062a2a7899 */ /* 0x000fe400080006ff */
[----:B------:R-:W-:Y:S02]  /*52f0*/  @!P1 IMAD.IADD R0, R2, 0x1, -R3 ;  /* 0x0000000102009824 */ /* 0x000fe400078e0a03 */
[----:B------:R-:W-:Y:S01]  /*5300*/  @!P1 IMAD.IADD R2, R3, 0x1, -R2 ;  /* 0x0000000103029824 */ /* 0x000fe200078e0a02 */
[----:B------:R-:W-:Y:S01]  /*5310*/  USHF.L.U32 UR41, UR41, 0x6, URZ ;  /* 0x0000000629297899 */ /* 0x000fe200080006ff */
[----:B------:R-:W-:Y:S02]  /*5320*/  @!P1 IMAD R31, R0, R9, R31 ;  /* 0x00000009001f9224 */ /* 0x000fe400078e021f */
[----:B------:R-:W-:Y:S01]  /*5330*/  @!P1 IMAD R29, R2, R10, R29 ;  /* 0x0000000a021d9224 */ /* 0x000fe200078e021d */
[----:B------:R-:W-:Y:S08]  /*5340*/  BRA.U !UP0, `(.L_x_81) ;  /* 0x00000001087c7547 */ /* 0x000ff0000b800000 */
[----:B------:R-:W1:Y:S01]  /*5350*/  LDCU.64 UR8, c[0x4][0x80] ;  /* 0x01001000ff0877ac */ /* 0x000e620008000a00 */
[----:B------:R-:W-:Y:S01]  /*5360*/  MOV R2, 0x0 ;  /* 0x0000000000027802 */ /* 0x000fe20000000f00 */
[----:B------:R-:W-:Y:S02]  /*5370*/  HFMA2 R12, -RZ, RZ, 0, 5.9604644775390625e-08 ;  /* 0x00000001ff0c7431 */ /* 0x000fe400000001ff */
[----:B------:R-:W-:Y:S01]  /*5380*/  IMAD.MOV.U32 R8, RZ, RZ, 0x70 ;  /* 0x00000070ff087424 */ /* 0x000fe200078e00ff */
[----:B------:R2:W3:Y:S01]  /*5390*/  LDC.64 R14, c[0x4][R2] ;  /* 0x01000000020e7b82 */ /* 0x0004e20000000a00 */
[----:B------:R-:W4:Y:S01]  /*53a0*/  LDCU.64 UR6, c[0x4][0x88] ;  /* 0x01001100ff0677ac */ /* 0x000f220008000a00 */
[----:B------:R-:W-:Y:S01]  /*53b0*/  IMAD.MOV.U32 R13, RZ, RZ, RZ ;  /* 0x000000ffff0d7224 */ /* 0x000fe200078e00ff */
[----:B------:R-:W2:Y:S01]  /*53c0*/  LDCU.64 UR4, c[0x4][0x8] ;  /* 0x01000100ff0477ac */ /* 0x000ea20008000a00 */
[----:B-1----:R-:W-:Y:S01]  /*53d0*/  MOV R5, UR9 ;  /* 0x0000000900057c02 */ /* 0x002fe20008000f00 */
[----:B------:R-:W-:Y:S01]  /*53e0*/  IMAD.U32 R4, RZ, RZ, UR8 ;  /* 0x00000008ff047e24 */ /* 0x000fe2000f8e00ff */
[----:B----4-:R-:W-:Y:S01]  /*53f0*/  MOV R7, UR7 ;  /* 0x0000000700077c02 */ /* 0x010fe20008000f00 */
[----:B------:R-:W-:Y:S01]  /*5400*/  IMAD.U32 R6, RZ, RZ, UR6 ;  /* 0x00000006ff067e24 */ /* 0x000fe2000f8e00ff */
[----:B--2---:R-:W-:Y:S01]  /*5410*/  MOV R11, UR5 ;  /* 0x00000005000b7c02 */ /* 0x004fe20008000f00 */
[----:B------:R-:W-:Y:S02]  /*5420*/  IMAD.U32 R10, RZ, RZ, UR4 ;  /* 0x00000004ff0a7e24 */ /* 0x000fe4000f8e00ff */
[----:B------:R-:W-:Y:S07]  /*5430*/  LEPC R20, `(.L_x_82) ;  /* 0x000000001014794e */ /* 0x000fee0000000000 */
[----:B---3-5:R-:W-:Y:S05]  /*5440*/  CALL.ABS.NOINC R14 ;  /* 0x000000000e007343 */ /* 0x028fea0003c00000 */
.L_x_82:
[----:B------:R-:W1:Y:S01]  /*5450*/  LDCU.64 UR8, c[0x4][0x80] ;  /* 0x01001000ff0877ac */ /* 0x000e620008000a00 */
[----:B------:R-:W2:Y:S01]  /*5460*/  LDC.64 R2, c[0x4][R2] ;  /* 0x0100000002027b82 */ /* 0x000ea20000000a00 */
[----:B------:R-:W-:Y:S02]  /*5470*/  HFMA2 R12, -RZ, RZ, 0, 5.9604644775390625e-08 ;  /* 0x00000001ff0c7431 */ /* 0x000fe400000001ff */
[----:B------:R-:W-:Y:S02]  /*5480*/  IMAD.MOV.U32 R8, RZ, RZ, 0x70 ;  /* 0x00000070ff087424 */ /* 0x000fe400078e00ff */
[----:B------:R-:W-:Y:S01]  /*5490*/  IMAD.MOV.U32 R13, RZ, RZ, RZ ;  /* 0x000000ffff0d7224 */ /* 0x000fe200078e00ff */
[----:B------:R-:W3:Y:S01]  /*54a0*/  LDCU.64 UR6, c[0x4][0x88] ;  /* 0x01001100ff0677ac */ /* 0x000ee20008000a00 */
[----:B------:R-:W4:Y:S01]  /*54b0*/  LDCU.64 UR4, c[0x4][0x8] ;  /* 0x01000100ff0477ac */ /* 0x000f220008000a00 */
[----:B-1----:R-:W-:Y:S02]  /*54c0*/  MOV R4, UR8 ;  /* 0x0000000800047c02 */ /* 0x002fe40008000f00 */
[----:B------:R-:W-:Y:S02]  /*54d0*/  MOV R5, UR9 ;  /* 0x0000000900057c02 */ /* 0x000fe40008000f00 */
[----:B---3--:R-:W-:Y:S01]  /*54e0*/  MOV R7, UR7 ;  /* 0x0000000700077c02 */ /* 0x008fe20008000f00 */
[----:B------:R-:W-:Y:S01]  /*54f0*/  IMAD.U32 R6, RZ, RZ, UR6 ;  /* 0x00000006ff067e24 */ /* 0x000fe2000f8e00ff */
[----:B----4-:R-:W-:Y:S01]  /*5500*/  MOV R11, UR5 ;  /* 0x00000005000b7c02 */ /* 0x010fe20008000f00 */
[----:B------:R-:W-:Y:S02]  /*5510*/  IMAD.U32 R10, RZ, RZ, UR4 ;  /* 0x00000004ff0a7e24 */ /* 0x000fe4000f8e00ff */
[----:B------:R-:W-:Y:S07]  /*5520*/  LEPC R20, `(.L_x_81) ;  /* 0x000000001014794e */ /* 0x000fee0000000000 */
[----:B--2---:R-:W-:Y:S05]  /*5530*/  CALL.ABS.NOINC R2 ;  /* 0x0000000002007343 */ /* 0x004fea0003c00000 */
.L_x_81:
[----:B------:R-:W-:Y:S01]  /*5540*/  ISETP.NE.U32.AND P4, PT, R62, RZ, PT ;  /* 0x000000ff3e00720c */ /* 0x000fe20003f85070 */
[----:B------:R-:W-:Y:S01]  /*5550*/  UISETP.NE.AND UP2, UPT, UR53, URZ, UPT ;  /* 0x000000ff3500728c */ /* 0x000fe2000bf45270 */
[----:B------:R-:W-:Y:S01]  /*5560*/  ISETP.NE.U32.AND P2, PT, RZ, UR38, PT ;  /* 0x00000026ff007c0c */ /* 0x000fe2000bf45070 */
[----:B------:R-:W-:Y:S01]  /*5570*/  UISETP.NE.U32.AND UP1, UPT, UR44, URZ, UPT ;  /* 0x000000ff2c00728c */ /* 0x000fe2000bf25070 */
[----:B------:R-:W-:Y:S01]  /*5580*/  ISETP.NE.AND.EX P4, PT, R63, RZ, PT, P4 ;  /* 0x000000ff3f00720c */ /* 0x000fe20003f85340 */
[----:B------:R-:W-:Y:S01]  /*5590*/  UPLOP3.LUT UP0, UPT, UPT, UPT, UPT, 0x40, 0x4 ;  /* 0x000000000004789c */ /* 0x000fe20003f0e870 */
[----:B------:R-:W-:Y:S01]  /*55a0*/  ISETP.NE.AND.EX P2, PT, RZ, UR39, PT, P2 ;  /* 0x00000027ff007c0c */ /* 0x000fe2000bf45320 */
[----:B------:R-:W-:Y:S01]  /*55b0*/  UISETP.NE.AND.EX UP1, UPT, UR45, URZ, UPT, UP1 ;  /* 0x000000ff2d00728c */ /* 0x000fe2000bf25310 */
[----:B------:R-:W-:Y:S04]  /*55c0*/  PLOP3.LUT P1, PT, PT, PT, UP2, 0x80, 0x8 ;  /* 0x000000000008781c */ /* 0x000fe80003f2f028 */
[----:B------:R-:W-:Y:S06]  /*55d0*/  @UP2 UPLOP3.LUT UP0, UPT, UPT, UPT, UP1, 0x80, 0x8 ;  /* 0x000000000008289c */ /* 0x000fec0003f0f010 */
[----:B------:R-:W-:Y:S01]  /*55e0*/  PLOP3.LUT P0, PT, PT, PT, UP0, 0x80, 0x8 ;  /* 0x000000000008781c */ /* 0x000fe20003f0f008 */
[----:B------:R-:W-:Y:S01]  /*55f0*/  @!UPT UIADD3 URZ, UPT, UPT, URZ, URZ, URZ ;  /* 0x000000fffffff290 */ /* 0x000fe2000fffe0ff */
[----:B------:R-:W-:Y:S11]  /*5600*/  BRA.U !UP1, `(.L_x_83) ;  /* 0x0000000109387547 */ /* 0x000ff6000b800000 */
[----:B------:R-:W-:Y:S01]  /*5610*/  UISETP.NE.U32.AND UP0, UPT, UR38, URZ, UPT ;  /* 0x000000ff2600728c */ /* 0x000fe2000bf05070 */
[----:B------:R-:W-:Y:S02]  /*5620*/  HFMA2 R0, -RZ, RZ, 0, 5.9604644775390625e-08 ;  /* 0x00000001ff007431 */ /* 0x000fe400000001ff */
[----:B------:R-:W-:Y:S01]  /*5630*/  IMAD.MOV.U32 R67, RZ, RZ, 0x1 ;  /* 0x00000001ff437424 */ /* 0x000fe200078e00ff */
[----:B------:R-:W-:Y:S06]  /*5640*/  UISETP.NE.AND.EX UP0, UPT, UR39, URZ, UPT, UP0 ;  /* 0x000000ff2700728c */ /* 0x000fec000bf05300 */
[----:B------:R-:W-:Y:S05]  /*5650*/  PLOP3.LUT P3, PT, PT, PT, UP0, 0x80, 0x8 ;  /* 0x000000000008781c */ /* 0x000fea0003f6f008 */
[----:B------:R-:W1:Y:S01]  /*5660*/  @UP0 LDCU.64 UR6, c[0x0][0x888] ;  /* 0x00011100ff0607ac */ /* 0x000e620008000a00 */
[----:B------:R-:W-:Y:S07]  /*5670*/  @UP0 UIMAD UR4, UR36, UR44, URZ ;  /* 0x0000002c240402a4 */ /* 0x000fee000f8e02ff */
[----:B------:R-:W-:Y:S01]  /*5680*/  @!P3 PRMT R67, R0, 0x7610, R67 ;  /* 0x000076100043b816 */ /* 0x000fe20000000043 */
[----:B-1----:R-:W-:Y:S03]  /*5690*/  @UP0 UIMAD.WIDE UR6, UR4, 0x4, UR6 ;  /* 0x00000004040608a5 */ /* 0x002fe6000f8e0206 */
[----:B------:R-:W1:Y:S03]  /*56a0*/  @!UP0 LDCU UR4, c[0x0][0x880] ;  /* 0x00011000ff0487ac */ /* 0x000e660008000800 */
[----:B------:R-:W-:Y:S01]  /*56b0*/  IMAD.U32 R2, RZ, RZ, UR6 ;  /* 0x00000006ff027e24 */ /* 0x000fe2000f8e00ff */
[----:B------:R-:W-:Y:S05]  /*56c0*/  MOV R3, UR7 ;  /* 0x0000000700037c02 */ /* 0x000fea0008000f00 */
[----:B-----5:R2:W5:Y:S02]  /*56d0*/  @P3 LDG.E R35, desc[UR46][R2.64] ;  /* 0x0000002e02233981 */ /* 0x020564000c1e1900 */
[----:B-12---:R-:W-:Y:S02]  /*56e0*/  @!P3 IMAD.U32 R35, RZ, RZ, UR4 ;  /* 0x00000004ff23be24 */ /* 0x006fe4000f8e00ff */
.L_x_83:
[----:B------:R-:W-:Y:S05]  /*56f0*/  @!P4 BRA `(.L_x_84) ;  /* 0x000000000020c947 */ /* 0x000fea0003800000 */
[----:B------:R-:W-:Y:S04]  /*5700*/  ISETP.NE.U32.AND P3, PT, R60, RZ, PT ;  /* 0x000000ff3c00720c */ /* 0x000fe80003f65070 */
[----:B------:R-:W-:Y:S11]  /*5710*/  ISETP.NE.AND.EX P3, PT, R61, RZ, PT, P3 ;  /* 0x000000ff3d00720c */ /* 0x000ff60003f65330 */
[----:B------:R-:W-:Y:S02]  /*5720*/  @!UPT UIADD3 URZ, UPT, UPT, URZ, URZ, URZ ;  /* 0x000000fffffff290 */ /* 0x000fe4000fffe0ff */
[----:B------:R-:W1:Y:S01]  /*5730*/  @P3 LDC.64 R2, c[0x0][0x8a8] ;  /* 0x00022a00ff023b82 */ /* 0x000e620000000a00 */
[----:B------:R-:W-:Y:S04]  /*5740*/  @P3 IMAD R0, R62, UR36, RZ ;  /* 0x000000243e003c24 */ /* 0x000fe8000f8e02ff */
[----:B-1----:R-:W-:Y:S05]  /*5750*/  @P3 IMAD.WIDE R2, R0, 0x4, R2 ;  /* 0x0000000400023825 */ /* 0x002fea00078e0202 */
[----:B-----5:R1:W5:Y:S02]  /*5760*/  @P3 LDG.E R33, desc[UR46][R2.64] ;  /* 0x0000002e02213981 */ /* 0x020364000c1e1900 */
[----:B-1----:R-:W2:Y:S02]  /*5770*/  @!P3 LDC R33, c[0x0][0x8a0] ;  /* 0x00022800ff21bb82 */ /* 0x002ea40000000800 */
.L_x_84:
[----:B-----5:R-:W-:Y:S01]  /*5780*/  FSETP.NEU.AND P3, PT, R35, RZ, PT ;  /* 0x000000ff2300720b */ /* 0x020fe20003f6d000 */
[----:B------:R-:W-:Y:S01]  /*5790*/  ULOP3.LUT UR4, UR51, 0x1, URZ, 0x3c, !UPT ;  /* 0x0000000133047892 */ /* 0x000fe2000f8e3cff */
[----:B------:R-:W-:Y:S01]  /*57a0*/  SEL R9, RZ, 0xffffffff, P2 ;  /* 0xffffffffff097807 */ /* 0x000fe20001000000 */
[----:B------:R-:W-:Y:S01]  /*57b0*/  BSSY B1, `(.L_x_85) ;  /* 0x000004d000017945 */ /* 0x000fe20003800000 */
[----:B------:R-:W-:Y:S01]  /*57c0*/  @P1 LOP3.LUT P2, RZ, R67, 0xff, RZ, 0xc0, !PT ;  /* 0x000000ff43ff1812 */ /* 0x000fe2000784c0ff */
[----:B------:R-:W-:Y:S01]  /*57d0*/  IMAD.MOV.U32 R87, RZ, RZ, 0x1 ;  /* 0x00000001ff577424 */ /* 0x000fe200078e00ff */
[----:B------:R-:W-:Y:S01]  /*57e0*/  @P1 SEL R2, RZ, 0xffffffff, P3 ;  /* 0xffffffffff021807 */ /* 0x000fe20001800000 */
[----:B------:R-:W-:Y:S01]  /*57f0*/  IMAD.U32 R42, RZ, RZ, UR4 ;  /* 0x00000004ff2a7e24 */ /* 0x000fe2000f8e00ff */
[----:B------:R-:W-:Y:S01]  /*5800*/  LEA R84, R30, UR48, 0x3 ;  /* 0x000000301e547c11 */ /* 0x000fe2000f8e18ff */
[----:B------:R-:W-:Y:S01]  /*5810*/  IMAD.U32 R43, RZ, RZ, UR56 ;  /* 0x00000038ff2b7e24 */ /* 0x000fe2000f8e00ff */
[----:B------:R-:W-:Y:S02]  /*5820*/  @P0 SEL R2, R9, R2, !P2 ;  /* 0x0000000209020207 */ /* 0x000fe40005000000 */
[----:B------:R-:W-:Y:S02]  /*5830*/  CS2R R46, SRZ ;  /* 0x00000000002e7805 */ /* 0x000fe4000001ff00 */
[----:B------:R-:W-:Y:S02]  /*5840*/  SHF.L.U32 R7, R76, 0x1f, RZ ;  /* 0x0000001f4c077819 */ /* 0x000fe400000006ff */
[----:B------:R-:W-:Y:S02]  /*5850*/  CS2R R44, SRZ ;  /* 0x00000000002c7805 */ /* 0x000fe4000001ff00 */
[----:B------:R-:W-:Y:S02]  /*5860*/  @P1 LOP3.LUT R2, R2, 0x1, RZ, 0xc0, !PT ;  /* 0x0000000102021812 */ /* 0x000fe400078ec0ff */
[----:B------:R-:W-:Y:S02]  /*5870*/  CS2R R50, SRZ ;  /* 0x0000000000327805 */ /* 0x000fe4000001ff00 */
[----:B------:R-:W-:Y:S02]  /*5880*/  PLOP3.LUT P2, PT, PT, PT, UP1, 0x80, 0x8 ;  /* 0x000000000008781c */ /* 0x000fe40003f4f018 */
[----:B------:R-:W-:Y:S02]  /*5890*/  CS2R R48, SRZ ;  /* 0x0000000000307805 */ /* 0x000fe4000001ff00 */
[----:B------:R-:W-:Y:S01]  /*58a0*/  ISETP.NE.U32.OR P5, PT, R2, 0x1, !P1 ;  /* 0x000000010200780c */ /* 0x000fe20004fa5470 */
[----:B------:R-:W-:Y:S01]  /*58b0*/  IMAD.U32 R2, RZ, RZ, UR56 ;  /* 0x00000038ff027e24 */ /* 0x000fe2000f8e00ff */
[----:B------:R-:W-:Y:S02]  /*58c0*/  LEA.HI R5, R30, R30, RZ, 0x1 ;  /* 0x0000001e1e057211 */ /* 0x000fe400078f08ff */
[----:B------:R-:W-:Y:S02]  /*58d0*/  CS2R R54, SRZ ;  /* 0x0000000000367805 */ /* 0x000fe4000001ff00 */
[----:B------:R-:W-:Y:S02]  /*58e0*/  LOP3.LUT P4, R81, R67, 0xff, RZ, 0xc0, !PT ;  /* 0x000000ff43517812 */ /* 0x000fe4000788c0ff */
[----:B------:R-:W-:Y:S02]  /*58f0*/  CS2R R52, SRZ ;  /* 0x0000000000347805 */ /* 0x000fe4000001ff00 */
[----:B------:R-:W-:Y:S01]  /*5900*/  LEA R0, R2, UR48, 0x3 ;  /* 0x0000003002007c11 */ /* 0x000fe2000f8e18ff */
[C---:B------:R-:W-:Y:S01]  /*5910*/  IMAD.SHL.U32 R3, R5.reuse, 0x20, RZ ;  /* 0x0000002005037824 */ /* 0x040fe200078e00ff */
[----:B------:R-:W-:Y:S02]  /*5920*/  SEL R2, RZ, 0xffffffff, P3 ;  /* 0xffffffffff027807 */ /* 0x000fe40001800000 */
[----:B------:R-:W-:Y:S02]  /*5930*/  CS2R R58, SRZ ;  /* 0x00000000003a7805 */ /* 0x000fe4000001ff00 */
[----:B------:R-:W-:Y:S02]  /*5940*/  LOP3.LUT R5, R5, 0xffe, RZ, 0xc0, !PT ;  /* 0x00000ffe05057812 */ /* 0x000fe400078ec0ff */
[----:B------:R-:W-:Y:S02]  /*5950*/  CS2R R56, SRZ ;  /* 0x0000000000387805 */ /* 0x000fe4000001ff00 */
[----:B------:R-:W-:Y:S02]  /*5960*/  @P2 SEL R2, R9, R2, !P4 ;  /* 0x0000000209022207 */ /* 0x000fe40006000000 */
[----:B------:R-:W-:Y:S01]  /*5970*/  @P5 SHF.L.U32 R11, R42, 0x1f, RZ ;  /* 0x0000001f2a0b5819 */ /* 0x000fe200000006ff */
[----:B------:R-:W-:Y:S01]  /*5980*/  IMAD.IADD R34, R30, 0x1, -R5 ;  /* 0x000000011e227824 */ /* 0x000fe200078e0a05 */
[----:B------:R-:W-:Y:S02]  /*5990*/  LOP3.LUT R3, R3, 0xffffffc0, RZ, 0xc0, !PT ;  /* 0xffffffc003037812 */ /* 0x000fe400078ec0ff */
[----:B------:R-:W1:Y:S01]  /*59a0*/  @P5 SYNCS.PHASECHK.TRANS64.TRYWAIT P1, [R0+URZ+0x30], R11 ;  /* 0x0000300b000055a7 */ /* 0x000e6200080211ff */
[----:B------:R-:W-:Y:S02]  /*59b0*/  LOP3.LUT R2, R2, 0x1, RZ, 0xc0, !PT ;  /* 0x0000000102027812 */ /* 0x000fe400078ec0ff */
[----:B------:R-:W-:Y:S01]  /*59c0*/  IMAD.IADD R3, R32, 0x1, R3 ;  /* 0x0000000120037824 */ /* 0x000fe200078e0203 */
[----:B------:R-:W-:Y:S02]  /*59d0*/  P2R R83, PR, RZ, 0x20 ;  /* 0x00000020ff537803 */ /* 0x000fe40000000000 */
[----:B------:R-:W-:Y:S01]  /*59e0*/  ISETP.NE.U32.AND P2, PT, R2, 0x1, PT ;  /* 0x000000010200780c */ /* 0x000fe20003f45070 */
[----:B------:R-:W-:Y:S03]  /*59f0*/  IMAD R34, R34, 0x100000, R3 ;  /* 0x0010000022227824 */ /* 0x000fe600078e0203 */
[----:B------:R-:W-:Y:S01]  /*5a00*/  P2R R88, PR, RZ, 0x4 ;  /* 0x00000004ff587803 */ /* 0x000fe20000000000 */
[----:B------:R3:W4:Y:S01]  /*5a10*/  SYNCS.PHASECHK.TRANS64.TRYWAIT P0, [R84+URZ+0x90], R7 ;  /* 0x00009007540075a7 */ /* 0x00072200080011ff */
[----:B-1----:R-:W-:Y:S01]  /*5a20*/  @P5 SEL R87, RZ, 0x1, !P1 ;  /* 0x00000001ff575807 */ /* 0x002fe20004800000 */
[----:B---3--:R-:W-:Y:S06]  /*5a30*/  @!P5 BRA `(.L_x_86) ;  /* 0x000000000090d947 */ /* 0x008fec0003800000 */
[----:B------:R-:W-:Y:S01]  /*5a40*/  HFMA2 R55, -RZ, RZ, 0, 0 ;  /* 0x00000000ff377431 */ /* 0x000fe200000001ff */
[----:B------:R-:W-:Y:S01]  /*5a50*/  ISETP.NE.AND P1, PT, R87, RZ, PT ;  /* 0x000000ff5700720c */ /* 0x000fe20003f25270 */
[----:B------:R-:W-:Y:S01]  /*5a60*/  IMAD.U32 R3, RZ, RZ, UR56 ;  /* 0x00000038ff037e24 */ /* 0x000fe2000f8e00ff */
[----:B------:R-:W-:Y:S11]  /*5a70*/  BSSY B0, `(.L_x_87) ;  /* 0x0000005000007945 */ /* 0x000ff60003800000 */
[----:B------:R-:W-:Y:S05]  /*5a80*/  @P1 BRA `(.L_x_88) ;  /* 0x00000000000c1947 */ /* 0x000fea0003800000 */
[----:B------:R-:W-:Y:S04]  /*5a90*/  SHF.L.U32 R5, R42, 0x1f, RZ ;  /* 0x0000001f2a057819 */ /* 0x000fe800000006ff */
[----:B------:R-:W1:Y:S02]  /*5aa0*/  SYNCS.PHASECHK.TRANS64.TRYWAIT P1, [R0+URZ+0x30], R5 ;  /* 0x00003005000075a7 */ /* 0x000e6400080211ff */
[----:B-1----:R-:W-:Y:S05]  /*5ab0*/  @!P1 BRA `(.L_x_89) ;  /* 0x0000002000209947 */ /* 0x002fea0003800000 */
.L_x_88:
[----:B------:R-:W-:Y:S05]  /*5ac0*/  BSYNC B0 ;  /* 0x0000000000007941 */ /* 0x000fea0003800000 */
.L_x_87:
[----:B------:R-:W-:Y:S01]  /*5ad0*/  ISETP.NE.AND P1, PT, R88, RZ, PT ;  /* 0x000000ff5800720c */ /* 0x000fe20003f25270 */
[----:B------:R-:W-:Y:S01]  /*5ae0*/  IMAD.MOV.U32 R54, RZ, RZ, RZ ;  /* 0x000000ffff367224 */ /* 0x000fe200078e00ff */
[----:B------:R-:W-:Y:S02]  /*5af0*/  CS2R R52, SRZ ;  /* 0x0000000000347805 */ /* 0x000fe4000001ff00 */
[----:B------:R-:W-:Y:S02]  /*5b00*/  CS2R R58, SRZ ;  /* 0x00000000003a7805 */ /* 0x000fe4000001ff00 */
[----:B------:R-:W-:Y:S02]  /*5b10*/  CS2R R56, SRZ ;  /* 0x0000000000387805 */ /* 0x000fe4000001ff00 */
[----:B------:R-:W-:Y:S02]  /*5b20*/  CS2R R50, SRZ ;  /* 0x0000000000327805 */ /* 0x000fe4000001ff00 */
[----:B------:R-:W-:Y:S02]  /*5b30*/  CS2R R48, SRZ ;  /* 0x0000000000307805 */ /* 0x000fe4000001ff00 */
[----:B------:R-:W-:Y:S02]  /*5b40*/  CS2R R46, SRZ ;  /* 0x00000000002e7805 */ /* 0x000fe4000001ff00 */
[----:B------:R-:W-:Y:S01]  /*5b50*/  CS2R R44, SRZ ;  /* 0x00000000002c7805 */ /* 0x000fe2000001ff00 */
[----:B------:R-:W-:Y:S01]  /*5b60*/  @P1 IMAD R4, R3, 0x800, R72 ;  /* 0x0000080003041824 */ /* 0x000fe200078e0248 */
[----:B------:R-:W-:Y:S05]  /*5b70*/  @P1 WARPSYNC.ALL ;  /* 0x0000000000001948 */ /* 0x000fea0003800000 */
[----:B------:R-:W-:Y:S01]  /*5b80*/  @P1 LEA R4, R4, UR48, 0x2 ;  /* 0x0000003004041c11 */ /* 0x000fe2000f8e10ff */
[----:B------:R-:W-:Y:S04]  /*5b90*/  UIADD3 UR5, UPT, UPT, UR56, 0x1, URZ ;  /* 0x0000000138057890 */ /* 0x000fe8000fffe0ff */
[----:B------:R3:W2:Y:S01]  /*5ba0*/  @P1 LDSM.16.M88.4 R56, [R4+0x400] ;  /* 0x000400000438183b */ /* 0x0006a20000000200 */
[----:B-1----:R-:W-:Y:S01]  /*5bb0*/  @P1 VIADD R0, R4, 0x400 ;  /* 0x0000040004001836 */ /* 0x002fe20000000000 */
[----:B------:R-:W-:Y:S01]  /*5bc0*/  UISETP.NE.AND UP0, UPT, UR5, 0x3, UPT ;  /* 0x000000030500788c */ /* 0x000fe2000bf05270 */
[C---:B------:R-:W-:Y:S02]  /*5bd0*/  @P1 IMAD R2, R78.reuse, 0x4, R4 ;  /* 0x000000044e021824 */ /* 0x040fe400078e0204 */
[C---:B------:R-:W-:Y:S01]  /*5be0*/  @P1 IMAD R5, R77.reuse, 0x4, R0 ;  /* 0x000000044d051824 */ /* 0x040fe200078e0200 */
[----:B------:R-:W-:Y:S01]  /*5bf0*/  USEL UR4, URZ, 0x1, UP0 ;  /* 0x00000001ff047887 */ /* 0x000fe20008000000 */
[----:B------:R-:W-:Y:S01]  /*5c00*/  @P1 IMAD R0, R77, 0x4, R4 ;  /* 0x000000044d001824 */ /* 0x000fe200078e0204 */
[----:B------:R3:W1:Y:S01]  /*5c10*/  @P1 LDSM.16.M88.4 R52, [R2+0x400] ;  /* 0x000400000234183b */ /* 0x0006620000000200 */
[----:B------:R-:W-:Y:S01]  /*5c20*/  @P1 IMAD R3, R78, 0x4, R5 ;  /* 0x000000044e031824 */ /* 0x000fe200078e0205 */
[----:B------:R-:W-:Y:S02]  /*5c30*/  USEL UR5, UR5, URZ, UP0 ;  /* 0x000000ff05057287 */ /* 0x000fe40008000000 */
[----:B------:R3:W1:Y:S01]  /*5c40*/  @P1 LDSM.16.M88.4 R48, [R0+0x400] ;  /* 0x000400000030183b */ /* 0x0006620000000200 */
[----:B------:R-:W-:Y:S03]  /*5c50*/  LOP3.LUT R42, R42, UR4, RZ, 0x3c, !PT ;  /* 0x000000042a2a7c12 */ /* 0x000fe6000f8e3cff */
[----:B------:R3:W1:Y:S01]  /*5c60*/  @P1 LDSM.16.M88.4 R44, [R3] ;  /* 0x00000000032c183b */ /* 0x0006620000000200 */
[----:B------:R-:W-:Y:S03]  /*5c70*/  IMAD.U32 R43, RZ, RZ, UR5 ;  /* 0x00000005ff2b7e24 */ /* 0x000fe6000f8e00ff */
.L_x_86:
[----:B------:R-:W-:Y:S05]  /*5c80*/  BSYNC B1 ;  /* 0x0000000000017941 */ /* 0x000fea0003800000 */
.L_x_85:
[----:B---3--:R-:W-:Y:S04]  /*5c90*/  SHF.R.U32.HI R0, RZ, 0x15, R34 ;  /* 0x00000015ff007819 */ /* 0x008fe80000011622 */
[----:B------:R-:W-:Y:S01]  /*5ca0*/  LOP3.LUT P1, RZ, R0, 0x3, R73, 0x48, !PT ;  /* 0x0000000300ff7812 */ /* 0x000fe20007824849 */
[----:B------:R-:W-:Y:S01]  /*5cb0*/  @!UPT UIADD3 URZ, UPT, UPT, URZ, URZ, URZ ;  /* 0x000000fffffff290 */ /* 0x000fe2000fffe0ff */
[----:B----4-:R-:W-:Y:S11]  /*5cc0*/  @P0 BRA `(.L_x_90) ;  /* 0x0000000000080947 */ /* 0x010ff60003800000 */
[----:B------:R-:W3:Y:S02]  /*5cd0*/  SYNCS.PHASECHK.TRANS64.TRYWAIT P0, [R84+URZ+0x90], R7 ;  /* 0x00009007540075a7 */ /* 0x000ee400080011ff */
[----:B---3--:R-:W-:Y:S05]  /*5ce0*/  @!P0 BRA `(.L_x_91) ;  /* 0x0000001c00a88947 */ /* 0x008fea0003800000 */
.L_x_90:
[----:B------:R-:W-:Y:S05]  /*5cf0*/  @!P1 BRA `(.L_x_92) ;  /* 0x0000000000409947 */ /* 0x000fea0003800000 */
[----:B------:R-:W4:Y:S01]  /*5d00*/  LDCU.64 UR8, c[0x4][0x70] ;  /* 0x01000e00ff0877ac */ /* 0x000f220008000a00 */
[----:B------:R-:W-:Y:S01]  /*5d10*/  MOV R3, 0x0 ;  /* 0x0000000000037802 */ /* 0x000fe20000000f00 */
[----:B------:R-:W-:Y:S02]  /*5d20*/  HFMA2 R12, -RZ, RZ, 0, 5.9604644775390625e-08 ;  /* 0x00000001ff0c7431 */ /* 0x000fe400000001ff */
[----:B------:R-:W-:Y:S02]  /*5d30*/  IMAD.MOV.U32 R8, RZ, RZ, 0x192 ;  /* 0x00000192ff087424 */ /* 0x000fe400078e00ff */
[----:B------:R-:W-:Y:S01]  /*5d40*/  IMAD.MOV.U32 R13, RZ, RZ, RZ ;  /* 0x000000ffff0d7224 */ /* 0x000fe200078e00ff */
[----:B------:R-:W3:Y:S01]  /*5d50*/  LDCU.64 UR6, c[0x4][0x78] ;  /* 0x01000f00ff0677ac */ /* 0x000ee20008000a00 */
[----:B------:R-:W1:Y:S01]  /*5d60*/  LDC.64 R2, c[0x4][R3] ;  /* 0x0100000003027b82 */ /* 0x000e620000000a00 */
[----:B------:R-:W5:Y:S01]  /*5d70*/  LDCU.64 UR4, c[0x4][0x10] ;  /* 0x01000200ff0477ac */ /* 0x000f620008000a00 */
[----:B----4-:R-:W-:Y:S01]  /*5d80*/  MOV R5, UR9 ;  /* 0x0000000900057c02 */ /* 0x010fe20008000f00 */
[----:B------:R-:W-:Y:S01]  /*5d90*/  IMAD.U32 R4, RZ, RZ, UR8 ;  /* 0x00000008ff047e24 */ /* 0x000fe2000f8e00ff */
[----:B---3--:R-:W-:Y:S01]  /*5da0*/  MOV R7, UR7 ;  /* 0x0000000700077c02 */ /* 0x008fe20008000f00 */
[----:B------:R-:W-:Y:S01]  /*5db0*/  IMAD.U32 R6, RZ, RZ, UR6 ;  /* 0x00000006ff067e24 */ /* 0x000fe2000f8e00ff */
[----:B-----5:R-:W-:Y:S01]  /*5dc0*/  MOV R11, UR5 ;  /* 0x00000005000b7c02 */ /* 0x020fe20008000f00 */
[----:B------:R-:W-:Y:S02]  /*5dd0*/  IMAD.U32 R10, RZ, RZ, UR4 ;  /* 0x00000004ff0a7e24 */ /* 0x000fe4000f8e00ff */
[----:B------:R-:W-:Y:S07]  /*5de0*/  LEPC R20, `(.L_x_92) ;  /* 0x000000001014794e */ /* 0x000fee0000000000 */
[----:B-12---:R-:W-:Y:S05]  /*5df0*/  CALL.ABS.NOINC R2 ;  /* 0x0000000002007343 */ /* 0x006fea0003c00000 */
.L_x_92:
[----:B--2---:R-:W-:Y:S01]  /*5e00*/  LOP3.LUT R20, R56, 0xffffe000, RZ, 0xc0, !PT ;  /* 0xffffe00038147812 */ /* 0x004fe200078ec0ff */
[----:B------:R-:W-:Y:S05]  /*5e10*/  WARPSYNC.ALL ;  /* 0x0000000000007948 */ /* 0x000fea0003800000 */
[----:B------:R-:W-:Y:S01]  /*5e20*/  R2UR UR4, R34 ;  /* 0x00000000220472ca */ /* 0x000fe200000e0000 */
[----:B------:R-:W-:Y:S01]  /*5e30*/  IMAD.SHL.U32 R86, R78, 0x4, RZ ;  /* 0x000000044e567824 */ /* 0x000fe200078e00ff */
[----:B------:R-:W-:Y:S01]  /*5e40*/  LOP3.LUT R21, R57, 0xffffe000, RZ, 0xc0, !PT ;  /* 0xffffe00039157812 */ /* 0x000fe200078ec0ff */
[----:B------:R-:W-:Y:S01]  /*5e50*/  IMAD.U32 R85, RZ, RZ, UR56 ;  /* 0x00000038ff557e24 */ /* 0x000fe2000f8e00ff */
[----:B------:R-:W-:Y:S01]  /*5e60*/  LOP3.LUT R40, R58, 0xffffe000, RZ, 0xc0, !PT ;  /* 0xffffe0003a287812 */ /* 0x000fe200078ec0ff */
[----:B------:R-:W-:Y:S01]  /*5e70*/  BSSY.RECONVERGENT B0, `(.L_x_93) ;  /* 0x0000059000007945 */ /* 0x000fe20003800200 */
[----:B-1----:R-:W-:Y:S01]  /*5e80*/  LOP3.LUT R41, R54, 0xffffe000, RZ, 0xc0, !PT ;  /* 0xffffe00036297812 */ /* 0x002fe200078ec0ff */
[----:B------:R-:W-:Y:S01]  /*5e90*/  IMAD R89, R85, 0x800, R72 ;  /* 0x0000080055597824 */ /* 0x000fe200078e0248 */
[----:B------:R-:W-:Y:S01]  /*5ea0*/  ISETP.NE.AND P0, PT, R79, RZ, PT ;  /* 0x000000ff4f00720c */ /* 0x000fe20003f05270 */
[----:B------:R-:W-:Y:S03]  /*5eb0*/  IMAD.SHL.U32 R85, R77, 0x4, RZ ;  /* 0x000000044d557824 */ /* 0x000fe600078e00ff */
[----:B------:R-:W-:Y:S01]  /*5ec0*/  LEA R89, R89, UR48, 0x2 ;  /* 0x0000003059597c11 */ /* 0x000fe2000f8e10ff */
[----:B---3--:R-:W1:Y:S03]  /*5ed0*/  LDTM.16dp128bit.x8 R4, tmem[UR4] ;  /* 0x00000004000479ee */ /* 0x008e660008180000 */
[C-C-:B------:R-:W-:Y:S02]  /*5ee0*/  IADD3 R92, PT, PT, R86.reuse, 0x400, R89.reuse ;  /* 0x00000400565c7810 */ /* 0x140fe40007ffe059 */
[----:B------:R-:W-:Y:S05]  /*5ef0*/  IADD3 R91, PT, PT, R85, 0x400, R89 ;  /* 0x00000400555b7810 */ /* 0x000fea0007ffe059 */
[----:B------:R-:W-:Y:S02]  /*5f00*/  IMAD.IADD R90, R86, 0x1, R91 ;  /* 0x00000001565a7824 */ /* 0x000fe400078e025b */
[C---:B-1----:R-:W-:Y:S01]  /*5f10*/  FMUL R0, R33.reuse, R4 ;  /* 0x0000000421007220 */ /* 0x042fe20000400000 */
[C---:B------:R-:W-:Y:S01]  /*5f20*/  FMUL R2, R33.reuse, R5 ;  /* 0x0000000521027220 */ /* 0x040fe20000400000 */
[C---:B------:R-:W-:Y:S01]  /*5f30*/  FMUL R3, R33.reuse, R6 ;  /* 0x0000000621037220 */ /* 0x040fe20000400000 */
[----:B------:R-:W-:Y:S01]  /*5f40*/  FMUL R7, R33, R7 ;  /* 0x0000000721077220 */ /* 0x000fe20000400000 */
[----:B------:R-:W-:Y:S01]  /*5f50*/  FFMA R36, R35, R20, R0 ;  /* 0x0000001423247223 */ /* 0x000fe20000000000 */
[----:B------:R-:W-:Y:S01]  /*5f60*/  LOP3.LUT R20, R59, 0xffffe000, RZ, 0xc0, !PT ;  /* 0xffffe0003b147812 */ /* 0x000fe200078ec0ff */
[C---:B------:R-:W-:Y:S01]  /*5f70*/  FFMA R37, R35.reuse, R21, R2 ;  /* 0x0000001523257223 */ /* 0x040fe20000000002 */
[----:B------:R-:W-:Y:S01]  /*5f80*/  LOP3.LUT R21, R52, 0xffffe000, RZ, 0xc0, !PT ;  /* 0xffffe00034157812 */ /* 0x000fe200078ec0ff */
[----:B------:R-:W-:Y:S01]  /*5f90*/  FFMA R38, R35, R40, R3 ;  /* 0x0000002823267223 */ /* 0x000fe20000000003 */
[----:B------:R-:W-:Y:S01]  /*5fa0*/  LOP3.LUT R40, R53, 0xffffe000, RZ, 0xc0, !PT ;  /* 0xffffe00035287812 */ /* 0x000fe200078ec0ff */
[----:B------:R-:W-:Y:S01]  /*5fb0*/  FMUL R4, R33, R8 ;  /* 0x0000000821047220 */ /* 0x000fe20000400000 */
[----:B------:R-:W-:Y:S01]  /*5fc0*/  F2FP.TF32.F32.PACK_B R36, R36 ;  /* 0x00000024ff24723e */ /* 0x000fe200024050ff */
[----:B------:R-:W-:Y:S01]  /*5fd0*/  FFMA R39, R35, R20, R7 ;  /* 0x0000001423277223 */ /* 0x000fe20000000007 */
[----:B------:R-:W-:Y:S01]  /*5fe0*/  LOP3.LUT R20, R55, 0xffffe000, RZ, 0xc0, !PT ;  /* 0xffffe00037147812 */ /* 0x000fe200078ec0ff */
[C---:B------:R-:W-:Y:S01]  /*5ff0*/  FMUL R5, R33.reuse, R9 ;  /* 0x0000000921057220 */ /* 0x040fe20000400000 */
[----:B------:R-:W-:Y:S01]  /*6000*/  F2FP.TF32.F32.PACK_B R37, R37 ;  /* 0x00000025ff25723e */ /* 0x000fe200024050ff */
[C---:B------:R-:W-:Y:S01]  /*6010*/  FMUL R6, R33.reuse, R10 ;  /* 0x0000000a21067220 */ /* 0x040fe20000400000 */
[----:B------:R-:W-:Y:S01]  /*6020*/  F2FP.TF32.F32.PACK_B R38, R38 ;  /* 0x00000026ff26723e */ /* 0x000fe200024050ff */
[----:B------:R-:W-:Y:S01]  /*6030*/  FMUL R11, R33, R11 ;  /* 0x0000000b210b7220 */ /* 0x000fe20000400000 */
[----:B------:R-:W-:Y:S01]  /*6040*/  F2FP.TF32.F32.PACK_B R39, R39 ;  /* 0x00000027ff27723e */ /* 0x000fe200024050ff */
[C---:B------:R-:W-:Y:S01]  /*6050*/  FFMA R4, R35.reuse, R21, R4 ;  /* 0x0000001523047223 */ /* 0x040fe20000000004 */
[----:B------:R-:W-:Y:S01]  /*6060*/  LOP3.LUT R21, R48, 0xffffe000, RZ, 0xc0, !PT ;  /* 0xffffe00030157812 */ /* 0x000fe200078ec0ff */
[----:B------:R-:W-:Y:S01]  /*6070*/  FFMA R5, R35, R40, R5 ;  /* 0x0000002823057223 */ /* 0x000fe20000000005 */
[----:B------:R-:W-:Y:S01]  /*6080*/  LOP3.LUT R40, R51, 0xffffe000, RZ, 0xc0, !PT ;  /* 0xffffe00033287812 */ /* 0x000fe200078ec0ff */
[----:B------:R-:W-:Y:S01]  /*6090*/  FFMA R6, R35, R41, R6 ;  /* 0x0000002923067223 */ /* 0x000fe20000000006 */
[----:B------:R-:W-:Y:S01]  /*60a0*/  LOP3.LUT R41, R50, 0xffffe000, RZ, 0xc0, !PT ;  /* 0xffffe00032297812 */ /* 0x000fe200078ec0ff */
[----:B------:R-:W-:Y:S01]  /*60b0*/  FMUL R8, R33, R12 ;  /* 0x0000000c21087220 */ /* 0x000fe20000400000 */
[----:B------:R-:W-:Y:S01]  /*60c0*/  F2FP.TF32.F32.PACK_B R4, R4 ;  /* 0x00000004ff04723e */ /* 0x000fe200024050ff */
[----:B------:R-:W-:Y:S01]  /*60d0*/  FFMA R7, R35, R20, R11 ;  /* 0x0000001423077223 */ /* 0x000fe2000000000b */
[----:B------:R-:W-:Y:S01]  /*60e0*/  LOP3.LUT R20, R49, 0xffffe000, RZ, 0xc0, !PT ;  /* 0xffffe00031147812 */ /* 0x000fe200078ec0ff */
[----:B------:R-:W-:Y:S01]  /*60f0*/  FMUL R9, R33, R13 ;  /* 0x0000000d21097220 */ /* 0x000fe20000400000 */
[----:B------:R-:W-:Y:S01]  /*6100*/  F2FP.TF32.F32.PACK_B R5, R5 ;  /* 0x00000005ff05723e */ /* 0x000fe200024050ff */
[----:B------:R1:W-:Y:S01]  /*6110*/  STSM.16.M88.4 [R89+0x400], R36 ;  /* 0x0004002459007844 */ /* 0x0003e20000000200 */
[----:B------:R-:W-:Y:S01]  /*6120*/  F2FP.TF32.F32.PACK_B R6, R6 ;  /* 0x00000006ff06723e */ /* 0x000fe200024050ff */
[----:B------:R-:W-:Y:S01]  /*6130*/  FFMA R8, R35, R21, R8 ;  /* 0x0000001523087223 */ /* 0x000fe20000000008 */
[----:B------:R-:W-:Y:S01]  /*6140*/  LOP3.LUT R21, R44, 0xffffe000, RZ, 0xc0, !PT ;  /* 0xffffe0002c157812 */ /* 0x000fe200078ec0ff */
[C---:B------:R-:W-:Y:S01]  /*6150*/  FMUL R10, R33.reuse, R14 ;  /* 0x0000000e210a7220 */ /* 0x040fe20000400000 */
[C---:B------:R-:W-:Y:S01]  /*6160*/  FMUL R15, R33.reuse, R15 ;  /* 0x0000000f210f7220 */ /* 0x040fe20000400000 */
[----:B------:R-:W-:Y:S01]  /*6170*/  FMUL R12, R33, R16 ;  /* 0x00000010210c7220 */ /* 0x000fe20000400000 */
[C---:B------:R-:W-:Y:S01]  /*6180*/  FFMA R9, R35.reuse, R20, R9 ;  /* 0x0000001423097223 */ /* 0x040fe20000000009 */
[C---:B------:R-:W-:Y:S01]  /*6190*/  FFMA R10, R35.reuse, R41, R10 ;  /* 0x00000029230a7223 */ /* 0x040fe2000000000a */
[C---:B------:R-:W-:Y:S01]  /*61a0*/  FFMA R11, R35.reuse, R40, R15 ;  /* 0x00000028230b7223 */ /* 0x040fe2000000000f */
[----:B------:R-:W-:Y:S01]  /*61b0*/  FFMA R12, R35, R21, R12 ;  /* 0x00000015230c7223 */ /* 0x000fe2000000000c */
[----:B------:R-:W-:Y:S01]  /*61c0*/  LOP3.LUT R20, R45, 0xffffe000, RZ, 0xc0, !PT ;  /* 0xffffe0002d147812 */ /* 0x000fe200078ec0ff */
[C---:B------:R-:W-:Y:S01]  /*61d0*/  FMUL R13, R33.reuse, R17 ;  /* 0x00000011210d7220 */ /* 0x040fe20000400000 */
[----:B------:R-:W-:Y:S01]  /*61e0*/  LOP3.LUT R21, R46, 0xffffe000, RZ, 0xc0, !PT ;  /* 0xffffe0002e157812 */ /* 0x000fe200078ec0ff */
[----:B------:R-:W-:Y:S01]  /*61f0*/  FMUL R14, R33, R18 ;  /* 0x00000012210e7220 */ /* 0x000fe20000400000 */
[----:B------:R-:W-:Y:S01]  /*6200*/  LOP3.LUT R40, R47, 0xffffe000, RZ, 0xc0, !PT ;  /* 0xffffe0002f287812 */ /* 0x000fe200078ec0ff */
[----:B------:R-:W-:Y:S01]  /*6210*/  FMUL R19, R33, R19 ;  /* 0x0000001321137220 */ /* 0x000fe20000400000 */
[----:B------:R-:W-:Y:S01]  /*6220*/  F2FP.TF32.F32.PACK_B R7, R7 ;  /* 0x00000007ff07723e */ /* 0x000fe200024050ff */
[C---:B------:R-:W-:Y:S01]  /*6230*/  FFMA R13, R35.reuse, R20, R13 ;  /* 0x00000014230d7223 */ /* 0x040fe2000000000d */
[C---:B------:R-:W-:Y:S01]  /*6240*/  FFMA R14, R35.reuse, R21, R14 ;  /* 0x00000015230e7223 */ /* 0x040fe2000000000e */
[----:B------:R-:W-:Y:S01]  /*6250*/  FFMA R15, R35, R40, R19 ;  /* 0x00000028230f7223 */ /* 0x000fe20000000013 */
[----:B------:R-:W-:Y:S01]  /*6260*/  F2FP.TF32.F32.PACK_B R8, R8 ;  /* 0x00000008ff08723e */ /* 0x000fe200024050ff */
[----:B------:R1:W-:Y:S01]  /*6270*/  STSM.16.M88.4 [R92], R4 ;  /* 0x000000045c007844 */ /* 0x0003e20000000200 */
[----:B------:R-:W-:Y:S02]  /*6280*/  F2FP.TF32.F32.PACK_B R9, R9 ;  /* 0x00000009ff09723e */ /* 0x000fe400024050ff */
[----:B------:R-:W-:Y:S02]  /*6290*/  F2FP.TF32.F32.PACK_B R10, R10 ;  /* 0x0000000aff0a723e */ /* 0x000fe400024050ff */
[----:B------:R-:W-:Y:S02]  /*62a0*/  F2FP.TF32.F32.PACK_B R11, R11 ;  /* 0x0000000bff0b723e */ /* 0x000fe400024050ff */
[----:B------:R-:W-:Y:S02]  /*62b0*/  F2FP.TF32.F32.PACK_B R12, R12 ;  /* 0x0000000cff0c723e */ /* 0x000fe400024050ff */
[----:B------:R-:W-:Y:S01]  /*62c0*/  F2FP.TF32.F32.PACK_B R13, R13 ;  /* 0x0000000dff0d723e */ /* 0x000fe200024050ff */
[----:B------:R1:W-:Y:S01]  /*62d0*/  STSM.16.M88.4 [R91], R8 ;  /* 0x000000085b007844 */ /* 0x0003e20000000200 */
[----:B------:R-:W-:Y:S02]  /*62e0*/  F2FP.TF32.F32.PACK_B R14, R14 ;  /* 0x0000000eff0e723e */ /* 0x000fe400024050ff */
[----:B------:R-:W-:Y:S05]  /*62f0*/  F2FP.TF32.F32.PACK_B R15, R15 ;  /* 0x0000000fff0f723e */ /* 0x000fea00024050ff */
[----:B------:R1:W-:Y:S01]  /*6300*/  STSM.16.M88.4 [R90], R12 ;  /* 0x0000000c5a007844 */ /* 0x0003e20000000200 */
[----:B------:R-:W-:Y:S01]  /*6310*/  @!PT LDS RZ, [RZ] ;  /* 0x00000000fffff984 */ /* 0x000fe20000000800 */
[----:B------:R-:W-:Y:S01]  /*6320*/  @!PT LDS RZ, [RZ] ;  /* 0x00000000fffff984 */ /* 0x000fe20000000800 */
[----:B------:R-:W-:Y:S01]  /*6330*/  @!PT LDS RZ, [RZ] ;  /* 0x00000000fffff984 */ /* 0x000fe20000000800 */
[----:B------:R-:W-:Y:S01]  /*6340*/  @!PT LDS RZ, [RZ] ;  /* 0x00000000fffff984 */ /* 0x000fe20000000800 */
[----:B------:R2:W-:Y:S07]  /*6350*/  MEMBAR.ALL.CTA ;  /* 0x0000000000007992 */ /* 0x0005ee0000008000 */
[----:B--2---:R-:W2:Y:S02]  /*6360*/  FENCE.VIEW.ASYNC.S ;  /* 0x00000000000073c6 */ /* 0x004ea40000000000 */
[----:B--2---:R-:W-:Y:S06]  /*6370*/  BAR.SYNC.DEFER_BLOCKING 0x1, 0x80 ;  /* 0x0042000000007b1d */ /* 0x004fec0000010000 */
[----:B------:R-:W-:Y:S05]  /*6380*/  @P0 BRA `(.L_x_94) ;  /* 0x00000000001c0947 */ /* 0x000fea0003800000 */
[----:B------:R-:W-:Y:S02]  /*6390*/  UIADD3 UR6, UP0, UPT, UR54, 0x680, URZ ;  /* 0x0000068036067890 */ /* 0x000fe4000ff1e0ff */
[----:B------:R-:W-:Y:S02]  /*63a0*/  ULEA UR4, UR56, UR48, 0xd ;  /* 0x0000003038047291 */ /* 0x000fe4000f8e68ff */
[----:B------:R-:W-:Y:S02]  /*63b0*/  UIADD3.X UR7, UPT, UPT, URZ, UR55, URZ, UP0, !UPT ;  /* 0x00000037ff077290 */ /* 0x000fe400087fe4ff */
[----:B------:R-:W-:Y:S01]  /*63c0*/  UIADD3 UR40, UPT, UPT, UR4, 0x400, URZ ;  /* 0x0000040004287890 */ /* 0x000fe2000fffe0ff */
[----:B------:R-:W-:Y:S08]  /*63d0*/  UMOV UR43, UR36 ;  /* 0x00000024002b7c82 */ /* 0x000ff00008000000 */
[----:B------:R2:W-:Y:S02]  /*63e0*/  UTMASTG.3D [UR40], [UR6] ;  /* 0x00000028060073b5 */ /* 0x0005e40008010000 */
[----:B--2---:R0:W-:Y:S02]  /*63f0*/  UTMACMDFLUSH ;  /* 0x00000000000079b7 */ /* 0x0041e40000000000 */
.L_x_94:
[----:B------:R-:W-:Y:S05]  /*6400*/  BSYNC.RECONVERGENT B0 ;  /* 0x0000000000007941 */ /* 0x000fea0003800200 */
.L_x_93:
[----:B------:R-:W-:Y:S01]  /*6410*/  UIADD3 UR40, UPT, UPT, UR56, 0x1, URZ ;  /* 0x0000000138287890 */ /* 0x000fe2000fffe0ff */
[----:B------:R-:W-:Y:S03]  /*6420*/  BSSY.RECONVERGENT B0, `(.L_x_95) ;  /* 0x0000005000007945 */ /* 0x000fe60003800200 */
[----:B------:R-:W-:Y:S04]  /*6430*/  UISETP.NE.AND UP0, UPT, UR40, 0x3, UPT ;  /* 0x000000032800788c */ /* 0x000fe8000bf05270 */
[----:B------:R-:W-:Y:S01]  /*6440*/  USEL UR43, UR40, URZ, UP0 ;  /* 0x000000ff282b7287 */ /* 0x000fe20008000000 */
[----:B------:R-:W-:Y:S11]  /*6450*/  @P0 BRA `(.L_x_96) ;  /* 0x0000000000040947 */ /* 0x000ff60003800000 */
[----:B------:R-:W-:Y:S04]  /*6460*/  DEPBAR.LE SB0, 0x1 ;  /* 0x000080400000791a */ /* 0x000fe80000000000 */
.L_x_96:
[----:B------:R-:W-:Y:S05]  /*6470*/  BSYNC.RECONVERGENT B0 ;  /* 0x0000000000007941 */ /* 0x000fea0003800200 */
.L_x_95:
[----:B------:R-:W-:Y:S01]  /*6480*/  BAR.SYNC.DEFER_BLOCKING 0x1, 0x80 ;  /* 0x0042000000007b1d */ /* 0x000fe20000010000 */
[----:B------:R-:W-:Y:S01]  /*6490*/  ISETP.NE.AND P1, PT, R83, RZ, PT ;  /* 0x000000ff5300720c */ /* 0x000fe20003f25270 */
[----:B------:R-:W-:Y:S01]  /*64a0*/  UISETP.NE.AND UP0, UPT, UR50, URZ, UPT ;  /* 0x000000ff3200728c */ /* 0x000fe2000bf05270 */
[----:B------:R-:W-:Y:S11]  /*64b0*/  LEA R2, R43, UR48, 0x3 ;  /* 0x000000302b027c11 */ /* 0x000ff6000f8e18ff */
[----:B------:R-:W-:Y:S01]  /*64c0*/  @P1 SHF.L.U32 R3, R42, 0x1f, RZ ;  /* 0x0000001f2a031819 */ /* 0x000fe200000006ff */
[----:B------:R-:W-:Y:S06]  /*64d0*/  BRA.U !UP0, `(.L_x_97) ;  /* 0x0000000108247547 */ /* 0x000fec000b800000 */
[----:B-1----:R-:W-:Y:S01]  /*64e0*/  IMAD.U32 R5, RZ, RZ, UR49 ;  /* 0x00000031ff057e24 */ /* 0x002fe2000f8e00ff */
[----:B------:R-:W-:Y:S01]  /*64f0*/  MOV R0, UR37 ;  /* 0x0000002500007c02 */ /* 0x000fe20008000f00 */
[----:B------:R-:W-:Y:S03]  /*6500*/  UIADD3 UR49, UPT, UPT, UR49, 0x1, URZ ;  /* 0x0000000131317890 */ /* 0x000fe6000fffe0ff */
[----:B------:R-:W-:Y:S01]  /*6510*/  @P1 LEA R5, R5, UR48, 0x3 ;  /* 0x0000003005051c11 */ /* 0x000fe2000f8e18ff */
[----:B------:R-:W-:Y:S04]  /*6520*/  UISETP.NE.AND UP0, UPT, UR49, 0x3, UPT ;  /* 0x000000033100788c */ /* 0x000fe8000bf05270 */
[----:B------:R-:W-:Y:S01]  /*6530*/  @P1 VIADD R5, R5, 0x48 ;  /* 0x0000004805051836 */ /* 0x000fe20000000000 */
[----:B------:R-:W-:Y:S04]  /*6540*/  USEL UR49, UR49, URZ, UP0 ;  /* 0x000000ff31317287 */ /* 0x000fe80008000000 */
[----:B------:R-:W-:Y:S04]  /*6550*/  @P1 PRMT R0, R0, 0x654, R5 ;  /* 0x0000065400001816 */ /* 0x000fe80000000005 */
[----:B------:R2:W-:Y:S04]  /*6560*/  @P1 SYNCS.ARRIVE.TRANS64.RED.A1T0 RZ, [R0+URZ], RZ ;  /* 0x000000ff00ff19a7 */ /* 0x0005e800081004ff */
.L_x_97:
[----:B------:R-:W3:Y:S01]  /*6570*/  @P1 SYNCS.PHASECHK.TRANS64.TRYWAIT P0, [R2+URZ+0x30], R3 ;  /* 0x00003003020015a7 */ /* 0x000ee200080011ff */
[----:B------:R-:W-:Y:S01]  /*6580*/  BSSY B1, `(.L_x_98) ;  /* 0x0000017000017945 */ /* 0x000fe20003800000 */
[----:B---3--:R-:W-:Y:S03]  /*6590*/  @P1 SEL R87, RZ, 0x1, !P0 ;  /* 0x00000001ff571807 */ /* 0x008fe60004000000 */
[----:B------:R-:W-:Y:S05]  /*65a0*/  @!P1 BRA `(.L_x_99) ;  /* 0x0000000000509947 */ /* 0x000fea0003800000 */
[----:B------:R-:W-:Y:S01]  /*65b0*/  ISETP.NE.AND P1, PT, R88, RZ, PT ;  /* 0x000000ff5800720c */ /* 0x000fe20003f25270 */
[----:B------:R-:W-:Y:S01]  /*65c0*/  BSSY B0, `(.L_x_100) ;  /* 0x000000a000007945 */ /* 0x000fe20003800000 */
[----:B------:R-:W-:Y:S11]  /*65d0*/  ISETP.NE.AND P0, PT, R87, RZ, PT ;  /* 0x000000ff5700720c */ /* 0x000ff60003f05270 */
[----:B-1----:R-:W-:Y:S05]  /*65e0*/  @P1 IMAD R4, R43, 0x800, R72 ;  /* 0x000008002b041824 */ /* 0x002fea00078e0248 */
[----:B------:R-:W-:Y:S05]  /*65f0*/  @P1 LEA R4, R4, UR48, 0x2 ;  /* 0x0000003004041c11 */ /* 0x000fea000f8e10ff */
[--C-:B------:R-:W-:Y:S02]  /*6600*/  @P1 IMAD.IADD R3, R85, 0x1, R4.reuse ;  /* 0x0000000155031824 */ /* 0x100fe400078e0204 */
[----:B--2---:R-:W-:Y:S01]  /*6610*/  @P1 IMAD.IADD R0, R86, 0x1, R4 ;  /* 0x0000000156001824 */ /* 0x004fe200078e0204 */
[----:B------:R-:W-:Y:S06]  /*6620*/  @P0 BRA `(.L_x_101) ;  /* 0x00000000000c0947 */ /* 0x000fec0003800000 */
[----:B------:R-:W-:Y:S04]  /*6630*/  SHF.L.U32 R5, R42, 0x1f, RZ ;  /* 0x0000001f2a057819 */ /* 0x000fe800000006ff */
[----:B------:R-:W1:Y:S02]  /*6640*/  SYNCS.PHASECHK.TRANS64.TRYWAIT P0, [R2+URZ+0x30], R5 ;  /* 0x00003005020075a7 */ /* 0x000e6400080011ff */
[----:B-1----:R-:W-:Y:S05]  /*6650*/  @!P0 BRA `(.L_x_102) ;  /* 0x0000001400608947 */ /* 0x002fea0003800000 */
.L_x_101:
[----:B------:R-:W-:Y:S05]  /*6660*/  BSYNC B0 ;  /* 0x0000000000007941 */ /* 0x000fea0003800000 */
.L_x_100:
[----:B------:R-:W-:Y:S11]  /*6670*/  ISETP.NE.AND P0, PT, R88, RZ, PT ;  /* 0x000000ff5800720c */ /* 0x000ff60003f05270 */
[----:B------:R-:W-:Y:S02]  /*6680*/  @!UPT UIADD3 URZ, UPT, UPT, URZ, URZ, URZ ;  /* 0x000000fffffff290 */ /* 0x000fe4000fffe0ff */
[----:B-1----:R-:W-:Y:S01]  /*6690*/  @P0 IADD3 R2, PT, PT, R86, R3, RZ ;  /* 0x0000000356020210 */ /* 0x002fe20007ffe0ff */
[----:B------:R-:W-:Y:S05]  /*66a0*/  @P0 WARPSYNC.ALL ;  /* 0x0000000000000948 */ /* 0x000fea0003800000 */
[----:B------:R3:W4:Y:S04]  /*66b0*/  @P0 LDSM.16.M88.4 R56, [R4+0x400] ;  /* 0x000400000438083b */ /* 0x0007280000000200 */
[----:B------:R3:W1:Y:S04]  /*66c0*/  @P0 LDSM.16.M88.4 R52, [R0+0x400] ;  /* 0x000400000034083b */ /* 0x0006680000000200 */
[----:B------:R3:W2:Y:S04]  /*66d0*/  @P0 LDSM.16.M88.4 R48, [R3+0x400] ;  /* 0x000400000330083b */ /* 0x0006a80000000200 */
[----:B------:R3:W1:Y:S02]  /*66e0*/  @P0 LDSM.16.M88.4 R44, [R2+0x400] ;  /* 0x00040000022c083b */ /* 0x0006640000000200 */
.L_x_99:
[----:B------:R-:W-:Y:S05]  /*66f0*/  BSYNC B1 ;  /* 0x0000000000017941 */ /* 0x000fea0003800000 */
.L_x_98:
[----:B--23--:R-:W-:Y:S05]  /*6700*/  VIADD R0, R34, 0x20 ;  /* 0x0000002022007836 */ /* 0x00cfea0000000000 */
[----:B------:R-:W-:Y:S04]  /*6710*/  SHF.R.U32.HI R0, RZ, 0x15, R0 ;  /* 0x00000015ff007819 */ /* 0x000fe80000011600 */
[----:B------:R-:W-:Y:S11]  /*6720*/  LOP3.LUT P0, RZ, R0, 0x3, R73, 0x48, !PT ;  /* 0x0000000300ff7812 */ /* 0x000ff60007804849 */
[----:B------:R-:W-:Y:S02]  /*6730*/  @!UPT UIADD3 URZ, UPT, UPT, URZ, URZ, URZ ;  /* 0x000000fffffff290 */ /* 0x000fe4000fffe0ff */
[----:B------:R-:W-:Y:S05]  /*6740*/  @!P0 BRA `(.L_x_103) ;  /* 0x0000000000408947 */ /* 0x000fea0003800000 */
[----:B------:R-:W2:Y:S01]  /*6750*/  LDCU.64 UR8, c[0x4][0x70] ;  /* 0x01000e00ff0877ac */ /* 0x000ea20008000a00 */
[----:B------:R-:W-:Y:S01]  /*6760*/  MOV R3, 0x0 ;  /* 0x0000000000037802 */ /* 0x000fe20000000f00 */
[----:B-1----:R-:W-:Y:S02]  /*6770*/  HFMA2 R12, -RZ, RZ, 0, 5.9604644775390625e-08 ;  /* 0x00000001ff0c7431 */ /* 0x002fe400000001ff */
[----:B------:R-:W-:Y:S02]  /*6780*/  IMAD.MOV.U32 R8, RZ, RZ, 0x192 ;  /* 0x00000192ff087424 */ /* 0x000fe400078e00ff */
[----:B------:R-:W-:Y:S01]  /*6790*/  IMAD.MOV.U32 R13, RZ, RZ, RZ ;  /* 0x000000ffff0d7224 */ /* 0x000fe200078e00ff */
[----:B------:R-:W1:Y:S01]  /*67a0*/  LDCU.64 UR6, c[0x4][0x78] ;  /* 0x01000f00ff0677ac */ /* 0x000e620008000a00 */
[----:B------:R-:W3:Y:S01]  /*67b0*/  LDC.64 R2, c[0x4][R3] ;  /* 0x0100000003027b82 */ /* 0x000ee20000000a00 */
[----:B------:R-:W5:Y:S01]  /*67c0*/  LDCU.64 UR4, c[0x4][0x10] ;  /* 0x01000200ff0477ac */ /* 0x000f620008000a00 */
[----:B--2---:R-:W-:Y:S01]  /*67d0*/  MOV R5, UR9 ;  /* 0x0000000900057c02 */ /* 0x004fe20008000f00 */
[----:B------:R-:W-:Y:S01]  /*67e0*/  IMAD.U32 R4, RZ, RZ, UR8 ;  /* 0x00000008ff047e24 */ /* 0x000fe2000f8e00ff */
[----:B-1----:R-:W-:Y:S01]  /*67f0*/  MOV R7, UR7 ;  /* 0x0000000700077c02 */ /* 0x002fe20008000f00 */
[----:B------:R-:W-:Y:S01]  /*6800*/  IMAD.U32 R6, RZ, RZ, UR6 ;  /* 0x00000006ff067e24 */ /* 0x000fe2000f8e00ff */
[----:B-----5:R-:W-:Y:S01]  /*6810*/  MOV R11, UR5 ;  /* 0x00000005000b7c02 */ /* 0x020fe20008000f00 */
[----:B------:R-:W-:Y:S02]  /*6820*/  IMAD.U32 R10, RZ, RZ, UR4 ;  /* 0x00000004ff0a7e24 */ /* 0x000fe4000f8e00ff */
[----:B------:R-:W-:Y:S07]  /*6830*/  LEPC R20, `(.L_x_103) ;  /* 0x000000001014794e */ /* 0x000fee0000000000 */
[----:B---34-:R-:W-:Y:S05]  /*6840*/  CALL.ABS.NOINC R2 ;  /* 0x0000000002007343 */ /* 0x018fea0003c00000 */
.L_x_103:
[----:B------:R-:W-:Y:S01]  /*6850*/  ISETP.NE.AND P0, PT, R79, RZ, PT ;  /* 0x000000ff4f00720c */ /* 0x000fe20003f05270 */
[----:B------:R-:W-:Y:S05]  /*6860*/  WARPSYNC.ALL ;  /* 0x0000000000007948 */ /* 0x000fea0003800000 */
[----:B------:R-:W-:Y:S01]  /*6870*/  R2UR UR4, R34 ;  /* 0x00000000220472ca */ /* 0x000fe200000e0000 */
[----:B------:R-:W-:Y:S01]  /*6880*/  IMAD.U32 R87, RZ, RZ, UR43 ;  /* 0x0000002bff577e24 */ /* 0x000fe2000f8e00ff */
[----:B------:R-:W-:Y:S01]  /*6890*/  R2UR UR5, R84 ;  /* 0x00000000540572ca */ /* 0x000fe200000e0000 */
[----:B------:R-:W-:Y:S01]  /*68a0*/  BSSY.RECONVERGENT B0, `(.L_x_104) ;  /* 0x0000060000007945 */ /* 0x000fe20003800200 */
[----:B----4-:R-:W-:Y:S01]  /*68b0*/  LOP3.LUT R0, R56, 0xffffe000, RZ, 0xc0, !PT ;  /* 0xffffe00038007812 */ /* 0x010fe200078ec0ff */
[----:B------:R-:W-:Y:S01]  /*68c0*/  IMAD R87, R87, 0x800, R72 ;  /* 0x0000080057577824 */ /* 0x000fe200078e0248 */
[----:B------:R-:W-:Y:S02]  /*68d0*/  LOP3.LUT R2, R57, 0xffffe000, RZ, 0xc0, !PT ;  /* 0xffffe00039027812 */ /* 0x000fe400078ec0ff */
[----:B------:R-:W-:Y:S02]  /*68e0*/  LOP3.LUT R3, R58, 0xffffe000, RZ, 0xc0, !PT ;  /* 0xffffe0003a037812 */ /* 0x000fe400078ec0ff */
[----:B------:R-:W-:Y:S02]  /*68f0*/  LOP3.LUT R20, R59, 0xffffe000, RZ, 0xc0, !PT ;  /* 0xffffe0003b147812 */ /* 0x000fe400078ec0ff */
[----:B-1----:R-:W-:Y:S01]  /*6900*/  LOP3.LUT R21, R52, 0xffffe000, RZ, 0xc0, !PT ;  /* 0xffffe00034157812 */ /* 0x002fe200078ec0ff */
[----:B------:R-:W1:Y:S01]  /*6910*/  LDTM.16dp128bit.x8 R4, tmem[UR4+0x20] ;  /* 0x00002004000479ee */ /* 0x000e620008180000 */
[----:B------:R-:W-:Y:S01]  /*6920*/  LOP3.LUT R36, R53, 0xffffe000, RZ, 0xc0, !PT ;  /* 0xffffe00035247812 */ /* 0x000fe200078ec0ff */
[----:B------:R-:W-:Y:S01]  /*6930*/  UIADD3 UR5, UPT, UPT, UR5, 0xb0, URZ ;  /* 0x000000b005057890 */ /* 0x000fe2000fffe0ff */
[----:B------:R-:W-:Y:S01]  /*6940*/  LOP3.LUT R37, R54, 0xffffe000, RZ, 0xc0, !PT ;  /* 0xffffe00036257812 */ /* 0x000fe200078ec0ff */
[----:B------:R-:W-:Y:S01]  /*6950*/  NOP ;  /* 0x0000000000007918 */ /* 0x000fe20000000000 */
[----:B------:R-:W-:Y:S01]  /*6960*/  LOP3.LUT R38, R55, 0xffffe000, RZ, 0xc0, !PT ;  /* 0xffffe00037267812 */ /* 0x000fe200078ec0ff */
[----:B------:R-:W-:Y:S01]  /*6970*/  UPRMT UR5, UR37, 0x654, UR5 ;  /* 0x0000065425057896 */ /* 0x000fe20008000005 */
[----:B------:R-:W-:Y:S02]  /*6980*/  LOP3.LUT R39, R48, 0xffffe000, RZ, 0xc0, !PT ;  /* 0xffffe00030277812 */ /* 0x000fe400078ec0ff */
[----:B------:R-:W-:Y:S02]  /*6990*/  LOP3.LUT R40, R49, 0xffffe000, RZ, 0xc0, !PT ;  /* 0xffffe00031287812 */ /* 0x000fe400078ec0ff */
[----:B------:R-:W-:Y:S02]  /*69a0*/  LOP3.LUT R41, R50, 0xffffe000, RZ, 0xc0, !PT ;  /* 0xffffe00032297812 */ /* 0x000fe400078ec0ff */
[----:B------:R-:W-:Y:S02]  /*69b0*/  LOP3.LUT R42, R51, 0xffffe000, RZ, 0xc0, !PT ;  /* 0xffffe000332a7812 */ /* 0x000fe400078ec0ff */
[----:B------:R-:W-:Y:S01]  /*69c0*/  LOP3.LUT R43, R44, 0xffffe000, RZ, 0xc0, !PT ;  /* 0xffffe0002c2b7812 */ /* 0x000fe200078ec0ff */
[----:B-1----:R-:W-:Y:S01]  /*69d0*/  SYNCS.ARRIVE.TRANS64.RED.A1T0 RZ, [UR5], RZ ;  /* 0x000000ffffff79a7 */ /* 0x002fe20008100405 */
[----:B------:R-:W-:Y:S02]  /*69e0*/  LOP3.LUT R44, R45, 0xffffe000, RZ, 0xc0, !PT ;  /* 0xffffe0002d2c7812 */ /* 0x000fe400078ec0ff */
[----:B------:R-:W-:Y:S02]  /*69f0*/  LEA R87, R87, UR48, 0x2 ;  /* 0x0000003057577c11 */ /* 0x000fe4000f8e10ff */
[----:B------:R-:W-:Y:S02]  /*6a00*/  LOP3.LUT R45, R46, 0xffffe000, RZ, 0xc0, !PT ;  /* 0xffffe0002e2d7812 */ /* 0x000fe400078ec0ff */
[----:B------:R-:W-:Y:S01]  /*6a10*/  LOP3.LUT R46, R47, 0xffffe000, RZ, 0xc0, !PT ;  /* 0xffffe0002f2e7812 */ /* 0x000fe200078ec0ff */
[C---:B------:R-:W-:Y:S01]  /*6a20*/  FMUL R4, R33.reuse, R4 ;  /* 0x0000000421047220 */ /* 0x040fe20000400000 */
[C-C-:B------:R-:W-:Y:S01]  /*6a30*/  IADD3 R84, PT, PT, R86.reuse, 0x400, R87.reuse ;  /* 0x0000040056547810 */ /* 0x140fe20007ffe057 */
[----:B------:R-:W-:Y:S01]  /*6a40*/  FMUL R5, R33, R5 ;  /* 0x0000000521057220 */ /* 0x000fe20000400000 */
[----:B------:R-:W-:Y:S01]  /*6a50*/  IADD3 R85, PT, PT, R85, 0x400, R87 ;  /* 0x0000040055557810 */ /* 0x000fe20007ffe057 */
[C---:B------:R-:W-:Y:S01]  /*6a60*/  FMUL R6, R33.reuse, R6 ;  /* 0x0000000621067220 */ /* 0x040fe20000400000 */
[----:B------:R-:W-:Y:S01]  /*6a70*/  FMUL R7, R33, R7 ;  /* 0x0000000721077220 */ /* 0x000fe20000400000 */
[----:B------:R-:W-:Y:S01]  /*6a80*/  FFMA R4, R35, R0, R4 ;  /* 0x0000000023047223 */ /* 0x000fe20000000004 */
[----:B------:R-:W-:Y:S01]  /*6a90*/  FMUL R8, R33, R8 ;  /* 0x0000000821087220 */ /* 0x000fe20000400000 */
[----:B------:R-:W-:Y:S01]  /*6aa0*/  FFMA R5, R35, R2, R5 ;  /* 0x0000000223057223 */ /* 0x000fe20000000005 */
[----:B------:R-:W-:Y:S01]  /*6ab0*/  FMUL R9, R33, R9 ;  /* 0x0000000921097220 */ /* 0x000fe20000400000 */
[----:B------:R-:W-:Y:S01]  /*6ac0*/  FFMA R6, R35, R3, R6 ;  /* 0x0000000323067223 */ /* 0x000fe20000000006 */
[----:B------:R-:W-:Y:S01]  /*6ad0*/  F2FP.TF32.F32.PACK_B R4, R4 ;  /* 0x00000004ff04723e */ /* 0x000fe200024050ff */
[----:B------:R-:W-:Y:S01]  /*6ae0*/  FMUL R10, R33, R10 ;  /* 0x0000000a210a7220 */ /* 0x000fe20000400000 */
[----:B------:R-:W-:Y:S01]  /*6af0*/  F2FP.TF32.F32.PACK_B R5, R5 ;  /* 0x00000005ff05723e */ /* 0x000fe200024050ff */
[----:B------:R-:W-:Y:S01]  /*6b00*/  FFMA R7, R35, R20, R7 ;  /* 0x0000001423077223 */ /* 0x000fe20000000007 */
[----:B------:R-:W-:Y:S01]  /*6b10*/  FMUL R11, R33, R11 ;  /* 0x0000000b210b7220 */ /* 0x000fe20000400000 */
        /* <DEDUP_REMOVED lines=8> */
[----:B------:R-:W-:Y:S01]  /*6ba0*/  F2FP.TF32.F32.PACK_B R6, R6 ;  /* 0x00000006ff06723e */ /* 0x000fe200024050ff */
[----:B------:R-:W-:Y:S01]  /*6bb0*/  FFMA R12, R35, R39, R12 ;  /* 0x00000027230c7223 */ /* 0x000fe2000000000c */
[----:B------:R-:W-:Y:S01]  /*6bc0*/  F2FP.TF32.F32.PACK_B R7, R7 ;  /* 0x00000007ff07723e */ /* 0x000fe200024050ff */
[----:B------:R-:W-:Y:S01]  /*6bd0*/  FMUL R16, R33, R16 ;  /* 0x0000001021107220 */ /* 0x000fe20000400000 */
[----:B------:R-:W-:Y:S01]  /*6be0*/  FFMA R13, R35, R40, R13 ;  /* 0x00000028230d7223 */ /* 0x000fe2000000000d */
[----:B------:R-:W-:Y:S01]  /*6bf0*/  FMUL R17, R33, R17 ;  /* 0x0000001121117220 */ /* 0x000fe20000400000 */
[----:B------:R-:W-:Y:S01]  /*6c00*/  FFMA R14, R35, R41, R14 ;  /* 0x00000029230e7223 */ /* 0x000fe2000000000e */
[----:B------:R1:W-:Y:S01]  /*6c10*/  STSM.16.M88.4 [R87+0x400], R4 ;  /* 0x0004000457007844 */ /* 0x0003e20000000200 */
[----:B------:R-:W-:Y:S01]  /*6c20*/  FMUL R18, R33, R18 ;  /* 0x0000001221127220 */ /* 0x000fe20000400000 */
[----:B------:R-:W-:Y:S01]  /*6c30*/  FFMA R15, R35, R42, R15 ;  /* 0x0000002a230f7223 */ /* 0x000fe2000000000f */
[----:B------:R-:W-:Y:S01]  /*6c40*/  FMUL R19, R33, R19 ;  /* 0x0000001321137220 */ /* 0x000fe20000400000 */
[----:B------:R-:W-:Y:S01]  /*6c50*/  F2FP.TF32.F32.PACK_B R8, R8 ;  /* 0x00000008ff08723e */ /* 0x000fe200024050ff */
[C---:B------:R-:W-:Y:S01]  /*6c60*/  FFMA R16, R35.reuse, R43, R16 ;  /* 0x0000002b23107223 */ /* 0x040fe20000000010 */
[----:B------:R-:W-:Y:S01]  /*6c70*/  F2FP.TF32.F32.PACK_B R9, R9 ;  /* 0x00000009ff09723e */ /* 0x000fe200024050ff */
[C---:B------:R-:W-:Y:S01]  /*6c80*/  FFMA R17, R35.reuse, R44, R17 ;  /* 0x0000002c23117223 */ /* 0x040fe20000000011 */
[----:B------:R-:W-:Y:S01]  /*6c90*/  F2FP.TF32.F32.PACK_B R10, R10 ;  /* 0x0000000aff0a723e */ /* 0x000fe200024050ff */
[C---:B------:R-:W-:Y:S01]  /*6ca0*/  FFMA R18, R35.reuse, R45, R18 ;  /* 0x0000002d23127223 */ /* 0x040fe20000000012 */
[----:B------:R-:W-:Y:S01]  /*6cb0*/  F2FP.TF32.F32.PACK_B R11, R11 ;  /* 0x0000000bff0b723e */ /* 0x000fe200024050ff */
[----:B------:R-:W-:Y:S01]  /*6cc0*/  FFMA R19, R35, R46, R19 ;  /* 0x0000002e23137223 */ /* 0x000fe20000000013 */
[----:B------:R-:W-:Y:S01]  /*6cd0*/  F2FP.TF32.F32.PACK_B R12, R12 ;  /* 0x0000000cff0c723e */ /* 0x000fe200024050ff */
[----:B------:R-:W-:Y:S01]  /*6ce0*/  IMAD.IADD R86, R86, 0x1, R85 ;  /* 0x0000000156567824 */ /* 0x000fe200078e0255 */
[----:B------:R-:W-:Y:S01]  /*6cf0*/  F2FP.TF32.F32.PACK_B R13, R13 ;  /* 0x0000000dff0d723e */ /* 0x000fe200024050ff */
[----:B------:R1:W-:Y:S01]  /*6d00*/  STSM.16.M88.4 [R84], R8 ;  /* 0x0000000854007844 */ /* 0x0003e20000000200 */
        /* <DEDUP_REMOVED lines=18> */
[----:B------:R-:W-:Y:S02]  /*6e30*/  UIADD3 UR5, UPT, UPT, UR41, 0x20, URZ ;  /* 0x0000002029057890 */ /* 0x000fe4000fffe0ff */
[----:B------:R-:W-:Y:S02]  /*6e40*/  UIADD3 UR4, UPT, UPT, UR10, 0x400, URZ ;  /* 0x000004000a047890 */ /* 0x000fe4000fffe0ff */
[----:B------:R-:W-:Y:S01]  /*6e50*/  UIADD3.X UR9, UPT, UPT, URZ, UR55, URZ, UP0, !UPT ;  /* 0x00000037ff097290 */ /* 0x000fe200087fe4ff */
[----:B------:R-:W-:Y:S01]  /*6e60*/  UMOV UR6, UR42 ;  /* 0x0000002a00067c82 */ /* 0x000fe20008000000 */
[----:B------:R-:W-:Y:S07]  /*6e70*/  UMOV UR7, UR36 ;  /* 0x0000002400077c82 */ /* 0x000fee0008000000 */
[----:B------:R2:W-:Y:S02]  /*6e80*/  UTMASTG.3D [UR4], [UR8] ;  /* 0x00000004080073b5 */ /* 0x0005e40008010000 */
[----:B--2---:R0:W-:Y:S02]  /*6e90*/  UTMACMDFLUSH ;  /* 0x00000000000079b7 */ /* 0x0041e40000000000 */
.L_x_105:
[----:B------:R-:W-:Y:S05]  /*6ea0*/  BSYNC.RECONVERGENT B0 ;  /* 0x0000000000007941 */ /* 0x000fea0003800200 */
.L_x_104:
[----:B------:R-:W-:Y:S01]  /*6eb0*/  UIADD3 UR43, UPT, UPT, UR43, 0x1, URZ ;  /* 0x000000012b2b7890 */ /* 0x000fe2000fffe0ff */
[----:B------:R-:W-:Y:S03]  /*6ec0*/  BSSY.RECONVERGENT B0, `(.L_x_106) ;  /* 0x0000008000007945 */ /* 0x000fe60003800200 */
[----:B------:R-:W-:Y:S04]  /*6ed0*/  UISETP.NE.AND UP0, UPT, UR43, 0x3, UPT ;  /* 0x000000032b00788c */ /* 0x000fe8000bf05270 */
[----:B------:R-:W-:Y:S02]  /*6ee0*/  UISETP.EQ.XOR UP1, UPT, UR40, 0x3, !UP0 ;  /* 0x000000032800788c */ /* 0x000fe4000c722a70 */
[----:B------:R-:W-:Y:S02]  /*6ef0*/  USEL UR56, UR43, URZ, UP0 ;  /* 0x000000ff2b387287 */ /* 0x000fe40008000000 */
[----:B------:R-:W-:Y:S04]  /*6f00*/  USEL UR4, URZ, 0x1, !UP1 ;  /* 0x00000001ff047887 */ /* 0x000fe8000c800000 */
[----:B------:R-:W-:Y:S01]  /*6f10*/  ULOP3.LUT UR51, UR51, UR4, URZ, 0x3c, !UPT ;  /* 0x0000000433337292 */ /* 0x000fe2000f8e3cff */
[----:B------:R-:W-:Y:S11]  /*6f20*/  @P0 BRA `(.L_x_107) ;  /* 0x0000000000040947 */ /* 0x000ff60003800000 */
[----:B------:R-:W-:Y:S04]  /*6f30*/  DEPBAR.LE SB0, 0x1 ;  /* 0x000080400000791a */ /* 0x000fe80000000000 */
.L_x_107:
[----:B------:R-:W-:Y:S05]  /*6f40*/  BSYNC.RECONVERGENT B0 ;  /* 0x0000000000007941 */ /* 0x000fea0003800200 */
.L_x_106:
[----:B------:R-:W-:Y:S01]  /*6f50*/  BAR.SYNC.DEFER_BLOCKING 0x1, 0x80 ;  /* 0x0042000000007b1d */ /* 0x000fe20000010000 */
[----:B------:R-:W-:Y:S01]  /*6f60*/  UISETP.NE.AND UP0, UPT, UR50, -0x2, UPT ;  /* 0xfffffffe3200788c */ /* 0x000fe2000bf05270 */
[----:B------:R-:W-:Y:S08]  /*6f70*/  IADD3 R0, PT, PT, R30, 0x1, RZ ;  /* 0x000000011e007810 */ /* 0x000ff00007ffe0ff */
[----:B------:R-:W-:Y:S05]  /*6f80*/  BRA.U !UP0, `(.L_x_108) ;  /* 0x0000000108287547 */ /* 0x000fea000b800000 */
[----:B------:R-:W-:Y:S01]  /*6f90*/  ISETP.NE.AND P0, PT, R83, RZ, PT ;  /* 0x000000ff5300720c */ /* 0x000fe20003f05270 */
[----:B------:R-:W-:Y:S01]  /*6fa0*/  IMAD.U32 R3, RZ, RZ, UR49 ;  /* 0x00000031ff037e24 */ /* 0x000fe2000f8e00ff */
[----:B------:R-:W-:Y:S01]  /*6fb0*/  UIADD3 UR49, UPT, UPT, UR49, 0x1, URZ ;  /* 0x0000000131317890 */ /* 0x000fe2000fffe0ff */
[----:B------:R-:W-:Y:S03]  /*6fc0*/  IMAD.U32 R2, RZ, RZ, UR37 ;  /* 0x00000025ff027e24 */ /* 0x000fe6000f8e00ff */
[----:B------:R-:W-:Y:S04]  /*6fd0*/  UISETP.NE.AND UP0, UPT, UR49, 0x3, UPT ;  /* 0x000000033100788c */ /* 0x000fe8000bf05270 */
[----:B------:R-:W-:Y:S03]  /*6fe0*/  USEL UR49, UR49, URZ, UP0 ;  /* 0x000000ff31317287 */ /* 0x000fe60008000000 */
[----:B------:R-:W-:Y:S05]  /*6ff0*/  @P0 LEA R3, R3, UR48, 0x3 ;  /* 0x0000003003030c11 */ /* 0x000fea000f8e18ff */
[----:B------:R-:W-:Y:S05]  /*7000*/  @P0 VIADD R3, R3, 0x48 ;  /* 0x0000004803030836 */ /* 0x000fea0000000000 */
[----:B------:R-:W-:Y:S04]  /*7010*/  @P0 PRMT R2, R2, 0x654, R3 ;  /* 0x0000065402020816 */ /* 0x000fe80000000003 */
[----:B------:R2:W-:Y:S03]  /*7020*/  @P0 SYNCS.ARRIVE.TRANS64.RED.A1T0 RZ, [R2+URZ], RZ ;  /* 0x000000ff02ff09a7 */ /* 0x0005e600081004ff */
.L_x_108:
[----:B------:R-:W-:Y:S01]  /*7030*/  ISETP.NE.AND P2, PT, R80, RZ, PT ;  /* 0x000000ff5000720c */ /* 0x000fe20003f45270 */
[----:B------:R-:W-:Y:S01]  /*7040*/  UIADD3 UR50, UPT, UPT, UR50, 0x2, URZ ;  /* 0x0000000232327890 */ /* 0x000fe2000fffe0ff */
[----:B------:R-:W-:Y:S01]  /*7050*/  ISETP.NE.AND P0, PT, R82, 0x2, PT ;  /* 0x000000025200780c */ /* 0x000fe20003f05270 */
[----:B------:R-:W-:Y:S01]  /*7060*/  IMAD.IADD R20, R29, 0x1, R66 ;  /* 0x000000011d147824 */ /* 0x000fe200078e0242 */
[----:B------:R-:W-:Y:S01]  /*7070*/  ISETP.NE.AND P1, PT, R0, 0x4, PT ;  /* 0x000000040000780c */ /* 0x000fe20003f25270 */
[----:B------:R-:W-:Y:S01]  /*7080*/  IMAD.IADD R21, R31, 0x1, R68 ;  /* 0x000000011f157824 */ /* 0x000fe200078e0244 */
[----:B--2---:R-:W-:Y:S02]  /*7090*/  SEL R2, RZ, 0x1, P0 ;  /* 0x00000001ff027807 */ /* 0x004fe40000000000 */
[----:B------:R-:W-:Y:S02]  /*70a0*/  SEL R3, RZ, 0x1, P1 ;  /* 0x00000001ff037807 */ /* 0x000fe40000800000 */
[----:B------:R-:W-:Y:S02]  /*70b0*/  LOP3.LUT R75, R75, R2, RZ, 0x3c, !PT ;  /* 0x000000024b4b7212 */ /* 0x000fe400078e3cff */
[----:B------:R-:W-:Y:S02]  /*70c0*/  LOP3.LUT R76, R76, R3, RZ, 0x3c, !PT ;  /* 0x000000034c4c7212 */ /* 0x000fe400078e3cff */
[----:B------:R-:W-:Y:S02]  /*70d0*/  @P2 R2UR UR36, R74 ;  /* 0x000000004a2422ca */ /* 0x000fe400000e0000 */
[----:B------:R-:W-:Y:S02]  /*70e0*/  SEL R82, R82, RZ, P0 ;  /* 0x000000ff52527207 */ /* 0x000fe40000000000 */
[----:B------:R-:W-:Y:S01]  /*70f0*/  SEL R30, R0, RZ, P1 ;  /* 0x000000ff001e7207 */ /* 0x000fe20000800000 */
[----:B------:R-:W-:Y:S10]  /*7100*/  @P2 BRA `(.L_x_109) ;  /* 0xffffffdc00342947 */ /* 0x000ff4000383ffff */
[----:B------:R-:W-:-:S09]  /*7110*/  UISETP.NE.AND UP0, UPT, UR53, URZ, UPT ;  /* 0x000000ff3500728c */ /* 0x000fd2000bf05270 */
[----:B------:R-:W-:Y:S05]  /*7120*/  BRA.U !UP0, `(.L_x_110) ;  /* 0x0000000108487547 */ /* 0x000fea000b800000 */
[----:B------:R-:W2:Y:S02]  /*7130*/  LDCU.64 UR4, c[0x0][0x890] ;  /* 0x00011200ff0477ac */ /* 0x000ea40008000a00 */
[----:B--2---:R-:W-:-:S04]  /*7140*/  UISETP.NE.U32.AND UP0, UPT, UR4, URZ, UPT ;  /* 0x000000ff0400728c */ /* 0x004fc8000bf05070 */
[----:B------:R-:W-:-:S09]  /*7150*/  UISETP.NE.AND.EX UP0, UPT, UR5, URZ, UPT, UP0 ;  /* 0x000000ff0500728c */ /* 0x000fd2000bf05300 */
[----:B------:R-:W-:Y:S05]  /*7160*/  BRA.U UP0, `(.L_x_111) ;  /* 0x00000001000c7547 */ /* 0x000fea000b800000 */
[----:B------:R-:W-:-:S13]  /*7170*/  FSETP.NEU.AND P0, PT, R35, RZ, PT ;  /* 0x000000ff2300720b */ /* 0x000fda0003f0d000 */
[----:B------:R-:W-:Y:S05]  /*7180*/  @!P0 EXIT ;  /* 0x000000000000894d */ /* 0x000fea0003800000 */
[----:B------:R-:W-:Y:S05]  /*7190*/  BRA `(.L_x_110) ;  /* 0x00000000002c7947 */ /* 0x000fea0003800000 */
.L_x_111:
[----:B------:R-:W-:Y:S01]  /*71a0*/  ISETP.NE.AND P0, PT, R81, RZ, PT ;  /* 0x000000ff5100720c */ /* 0x000fe20003f05270 */
[----:B------:R-:W-:-:S12]  /*71b0*/  BSSY.RECONVERGENT B0, `(.L_x_110) ;  /* 0x0000009000007945 */ /* 0x000fd80003800200 */
[----:B------:R-:W-:Y:S05]  /*71c0*/  @P0 BRA `(.L_x_112) ;  /* 0x0000000000140947 */ /* 0x000fea0003800000 */
[----:B------:R-:W2:Y:S02]  /*71d0*/  LDCU.64 UR4, c[0x0][0x888] ;  /* 0x00011100ff0477ac */ /* 0x000ea40008000a00 */
[----:B--2---:R-:W-:-:S04]  /*71e0*/  ISETP.NE.U32.AND P0, PT, RZ, UR4, PT ;  /* 0x00000004ff007c0c */ /* 0x004fc8000bf05070 */
[----:B------:R-:W-:-:S13]  /*71f0*/  ISETP.NE.AND.EX P0, PT, RZ, UR5, PT, P0 ;  /* 0x00000005ff007c0c */ /* 0x000fda000bf05300 */
[----:B------:R-:W-:Y:S05]  /*7200*/  @!P0 EXIT ;  /* 0x000000000000894d */ /* 0x000fea0003800000 */
[----:B------:R-:W-:Y:S05]  /*7210*/  BRA `(.L_x_113) ;  /* 0x0000000000087947 */ /* 0x000fea0003800000 */
.L_x_112:
[----:B------:R-:W-:-:S13]  /*7220*/  FSETP.NEU.AND P0, PT, R35, RZ, PT ;  /* 0x000000ff2300720b */ /* 0x000fda0003f0d000 */
[----:B------:R-:W-:Y:S05]  /*7230*/  @!P0 EXIT ;  /* 0x000000000000894d */ /* 0x000fea0003800000 */
.L_x_113:
[----:B------:R-:W-:Y:S05]  /*7240*/  BSYNC.RECONVERGENT B0 ;  /* 0x0000000000007941 */ /* 0x000fea0003800200 */
.L_x_110:
[----:B------:R-:W-:Y:S01]  /*7250*/  ULEA UR4, UR49, UR48, 0x3 ;  /* 0x0000003031047291 */ /* 0x000fe2000f8e18ff */
[----:B------:R-:W-:-:S04]  /*7260*/  DEPBAR.LE SB0, 0x0 ;  /* 0x000080000000791a */ /* 0x000fc80000000000 */
[----:B------:R-:W-:-:S04]  /*7270*/  UIADD3 UR4, UPT, UPT, UR4, 0x48, URZ ;  /* 0x0000004804047890 */ /* 0x000fc8000fffe0ff */
[----:B------:R-:W-:-:S09]  /*7280*/  UPRMT UR4, UR37, 0x654, UR4 ;  /* 0x0000065425047896 */ /* 0x000fd20008000004 */
[----:B------:R-:W-:Y:S01]  /*7290*/  SYNCS.ARRIVE.TRANS64.RED.A1T0 RZ, [UR4], RZ ;  /* 0x000000ffffff79a7 */ /* 0x000fe20008100404 */
[----:B------:R-:W-:Y:S05]  /*72a0*/  EXIT ;  /* 0x000000000000794d */ /* 0x000fea0003800000 */
.L_x_19:
[----:B--2---:R2:W1:Y:S02]  /*72b0*/  SYNCS.PHASECHK.TRANS64.TRYWAIT P0, [R3+URZ+0xe0], R2 ;  /* 0x0000e002030075a7 */ /* 0x00446400080011ff */
[----:B-1----:R-:W-:Y:S05]  /*72c0*/  @!P0 NANOSLEEP.SYNCS 0x989680 ;  /* 0x009896800000895d */ /* 0x002fea0003900000 */
[----:B------:R-:W1:Y:S02]  /*72d0*/  @!P0 SYNCS.PHASECHK.TRANS64 P0, [R3+URZ+0xe0], R2 ;  /* 0x0000e002030085a7 */ /* 0x000e6400080010ff */
[----:B-1----:R-:W-:Y:S05]  /*72e0*/  @!P0 BRA `(.L_x_19) ;  /* 0xfffffffc00f08947 */ /* 0x002fea000383ffff */
[----:B------:R-:W-:Y:S05]  /*72f0*/  BRA `(.L_x_114) ;  /* 0xffffffa000ac7947 */ /* 0x000fea000383ffff */
.L_x_22:
[----:B-1----:R-:W-:-:S07]  /*7300*/  MOV R2, UR33 ;  /* 0x0000002100027c02 */ /* 0x002fce0008000f00 */
.L_x_115:
[----:B-1----:R1:W2:Y:S02]  /*7310*/  SYNCS.PHASECHK.TRANS64.TRYWAIT P0, [R2+URZ+0x18], R5 ;  /* 0x00001805020075a7 */ /* 0x0022a400080011ff */
[----:B--2---:R-:W-:Y:S05]  /*7320*/  @!P0 NANOSLEEP.SYNCS 0x989680 ;  /* 0x009896800000895d */ /* 0x004fea0003900000 */
[----:B------:R-:W2:Y:S02]  /*7330*/  @!P0 SYNCS.PHASECHK.TRANS64 P0, [R2+URZ+0x18], R5 ;  /* 0x00001805020085a7 */ /* 0x000ea400080010ff */
[----:B--2---:R-:W-:Y:S05]  /*7340*/  @!P0 BRA `(.L_x_115) ;  /* 0xfffffffc00f08947 */ /* 0x004fea000383ffff */
[----:B------:R-:W-:Y:S05]  /*7350*/  BRA `(.L_x_21) ;  /* 0xffffffa000fc7947 */ /* 0x000fea000383ffff */
.L_x_28:
[----:B-1----:R-:W-:-:S07]  /*7360*/  MOV R2, UR33 ;  /* 0x0000002100027c02 */ /* 0x002fce0008000f00 */
.L_x_116:
[----:B-1----:R1:W2:Y:S02]  /*7370*/  SYNCS.PHASECHK.TRANS64.TRYWAIT P0, [R2+URZ+0x18], R5 ;  /* 0x00001805020075a7 */ /* 0x0022a400080011ff */
[----:B--2---:R-:W-:Y:S05]  /*7380*/  @!P0 NANOSLEEP.SYNCS 0x989680 ;  /* 0x009896800000895d */ /* 0x004fea0003900000 */
[----:B------:R-:W2:Y:S02]  /*7390*/  @!P0 SYNCS.PHASECHK.TRANS64 P0, [R2+URZ+0x18], R5 ;  /* 0x00001805020085a7 */ /* 0x000ea400080010ff */
[----:B--2---:R-:W-:Y:S05]  /*73a0*/  @!P0 BRA `(.L_x_116) ;  /* 0xfffffffc00f08947 */ /* 0x004fea000383ffff */
[----:B------:R-:W-:Y:S05]  /*73b0*/  BRA `(.L_x_27) ;  /* 0xffffffa400d07947 */ /* 0x000fea000383ffff */
.L_x_32:
[----:B-1----:R1:W2:Y:S02]  /*73c0*/  SYNCS.PHASECHK.TRANS64.TRYWAIT P0, [R2+URZ+0x70], R3 ;  /* 0x00007003020075a7 */ /* 0x0022a400080011ff */
[----:B--2---:R-:W-:Y:S05]  /*73d0*/  @!P0 NANOSLEEP.SYNCS 0x989680 ;  /* 0x009896800000895d */ /* 0x004fea0003900000 */
[----:B------:R-:W2:Y:S02]  /*73e0*/  @!P0 SYNCS.PHASECHK.TRANS64 P0, [R2+URZ+0x70], R3 ;  /* 0x00007003020085a7 */ /* 0x000ea400080010ff */
[----:B--2---:R-:W-:Y:S05]  /*73f0*/  @!P0 BRA `(.L_x_32) ;  /* 0xfffffffc00f08947 */ /* 0x004fea000383ffff */
[----:B------:R-:W-:Y:S05]  /*7400*/  BRA `(.L_x_117) ;  /* 0xffffffa800847947 */ /* 0x000fea000383ffff */
.L_x_36:
[----:B----4-:R-:W-:-:S07]  /*7410*/  MOV R0, UR5 ;  /* 0x0000000500007c02 */ /* 0x010fce0008000f00 */
.L_x_118:
[----:B-1----:R1:W2:Y:S02]  /*7420*/  SYNCS.PHASECHK.TRANS64.TRYWAIT P0, [R0+URZ], R3 ;  /* 0x00000003000075a7 */ /* 0x0022a400080011ff */
[----:B--2---:R-:W-:Y:S05]  /*7430*/  @!P0 NANOSLEEP.SYNCS 0x989680 ;  /* 0x009896800000895d */ /* 0x004fea0003900000 */
[----:B------:R-:W2:Y:S02]  /*7440*/  @!P0 SYNCS.PHASECHK.TRANS64 P0, [R0+URZ], R3 ;  /* 0x00000003000085a7 */ /* 0x000ea400080010ff */
[----:B--2---:R-:W-:Y:S05]  /*7450*/  @!P0 BRA `(.L_x_118) ;  /* 0xfffffffc00f08947 */ /* 0x004fea000383ffff */
[----:B------:R-:W-:Y:S05]  /*7460*/  BRA `(.L_x_119) ;  /* 0xffffffac00f47947 */ /* 0x000fea000383ffff */
.L_x_37:
[----:B----4-:R-:W-:-:S07]  /*7470*/  MOV R0, UR5 ;  /* 0x0000000500007c02 */ /* 0x010fce0008000f00 */
.L_x_120:
[----:B-1----:R1:W2:Y:S02]  /*7480*/  SYNCS.PHASECHK.TRANS64.TRYWAIT P0, [R0+URZ], R3 ;  /* 0x00000003000075a7 */ /* 0x0022a400080011ff */
[----:B--2---:R-:W-:Y:S05]  /*7490*/  @!P0 NANOSLEEP.SYNCS 0x989680 ;  /* 0x009896800000895d */ /* 0x004fea0003900000 */
[----:B------:R-:W2:Y:S02]  /*74a0*/  @!P0 SYNCS.PHASECHK.TRANS64 P0, [R0+URZ], R3 ;  /* 0x00000003000085a7 */ /* 0x000ea400080010ff */
[----:B--2---:R-:W-:Y:S05]  /*74b0*/  @!P0 BRA `(.L_x_120) ;  /* 0xfffffffc00f08947 */ /* 0x004fea000383ffff */
[----:B------:R-:W-:Y:S05]  /*74c0*/  BRA `(.L_x_121) ;  /* 0xffffffb000007947 */ /* 0x000fea000383ffff */
.L_x_40:
[----:B-1----:R1:W2:Y:S02]  /*74d0*/  SYNCS.PHASECHK.TRANS64.TRYWAIT P0, [R0+URZ+0xd0], R5 ;  /* 0x0000d005000075a7 */ /* 0x0022a400080011ff */
[----:B--2---:R-:W-:Y:S05]  /*74e0*/  @!P0 NANOSLEEP.SYNCS 0x989680 ;  /* 0x009896800000895d */ /* 0x004fea0003900000 */
[----:B------:R-:W2:Y:S02]  /*74f0*/  @!P0 SYNCS.PHASECHK.TRANS64 P0, [R0+URZ+0xd0], R5 ;  /* 0x0000d005000085a7 */ /* 0x000ea400080010ff */
[----:B--2---:R-:W-:Y:S05]  /*7500*/  @!P0 BRA `(.L_x_40) ;  /* 0xfffffffc00f08947 */ /* 0x004fea000383ffff */
[----:B------:R-:W-:Y:S05]  /*7510*/  BRA `(.L_x_122) ;  /* 0xffffffb0005c7947 */ /* 0x000fea000383ffff */
.L_x_41:
[----:B------:R-:W-:-:S07]  /*7520*/  MOV R0, UR5 ;  /* 0x0000000500007c02 */ /* 0x000fce0008000f00 */
.L_x_123:
[----:B-1----:R1:W2:Y:S02]  /*7530*/  SYNCS.PHASECHK.TRANS64.TRYWAIT P0, [R0+URZ+0x80], R5 ;  /* 0x00008005000075a7 */ /* 0x0022a400080011ff */
[----:B--2---:R-:W-:Y:S05]  /*7540*/  @!P0 NANOSLEEP.SYNCS 0x989680 ;  /* 0x009896800000895d */ /* 0x004fea0003900000 */
[----:B------:R-:W2:Y:S02]  /*7550*/  @!P0 SYNCS.PHASECHK.TRANS64 P0, [R0+URZ+0x80], R5 ;  /* 0x00008005000085a7 */ /* 0x000ea400080010ff */
[----:B--2---:R-:W-:Y:S05]  /*7560*/  @!P0 BRA `(.L_x_123) ;  /* 0xfffffffc00f08947 */ /* 0x004fea000383ffff */
[----:B------:R-:W-:Y:S05]  /*7570*/  BRA `(.L_x_124) ;  /* 0xffffffb0006c7947 */ /* 0x000fea000383ffff */
.L_x_42:
[----:B-1----:R1:W2:Y:S02]  /*7580*/  SYNCS.PHASECHK.TRANS64.TRYWAIT P1, [R0+URZ+0x70], R5 ;  /* 0x00007005000075a7 */ /* 0x0022a400080211ff */
[----:B--2---:R-:W-:Y:S05]  /*7590*/  @!P1 NANOSLEEP.SYNCS 0x989680 ;  /* 0x009896800000995d */ /* 0x004fea0003900000 */
[----:B------:R-:W2:Y:S02]  /*75a0*/  @!P1 SYNCS.PHASECHK.TRANS64 P1, [R0+URZ+0x70], R5 ;  /* 0x00007005000095a7 */ /* 0x000ea400080210ff */
[----:B--2---:R-:W-:Y:S05]  /*75b0*/  @!P1 BRA `(.L_x_42) ;  /* 0xfffffffc00f09947 */ /* 0x004fea000383ffff */
[----:B------:R-:W-:Y:S05]  /*75c0*/  BRA `(.L_x_125) ;  /* 0xffffffb0009c7947 */ /* 0x000fea000383ffff */
.L_x_45:
[----:B------:R-:W-:-:S07]  /*75d0*/  MOV R0, UR5 ;  /* 0x0000000500007c02 */ /* 0x000fce0008000f00 */
.L_x_126:
[----:B-1----:R1:W2:Y:S02]  /*75e0*/  SYNCS.PHASECHK.TRANS64.TRYWAIT P0, [R0+URZ+0x80], R3 ;  /* 0x00008003000075a7 */ /* 0x0022a400080011ff */
[----:B--2---:R-:W-:Y:S05]  /*75f0*/  @!P0 NANOSLEEP.SYNCS 0x989680 ;  /* 0x009896800000895d */ /* 0x004fea0003900000 */
[----:B------:R-:W2:Y:S02]  /*7600*/  @!P0 SYNCS.PHASECHK.TRANS64 P0, [R0+URZ+0x80], R3 ;  /* 0x00008003000085a7 */ /* 0x000ea400080010ff */
[----:B--2---:R-:W-:Y:S05]  /*7610*/  @!P0 BRA `(.L_x_126) ;  /* 0xfffffffc00f08947 */ /* 0x004fea000383ffff */
[----:B------:R-:W-:Y:S05]  /*7620*/  BRA `(.L_x_44) ;  /* 0xffffffb000f07947 */ /* 0x000fea000383ffff */
.L_x_52:
[----:B-1----:R1:W2:Y:S02]  /*7630*/  SYNCS.PHASECHK.TRANS64.TRYWAIT P1, [R0+URZ+0x70], R5 ;  /* 0x00007005000075a7 */ /* 0x0022a400080211ff */
[----:B--2---:R-:W-:Y:S05]  /*7640*/  @!P1 NANOSLEEP.SYNCS 0x989680 ;  /* 0x009896800000995d */ /* 0x004fea0003900000 */
[----:B------:R-:W2:Y:S02]  /*7650*/  @!P1 SYNCS.PHASECHK.TRANS64 P1, [R0+URZ+0x70], R5 ;  /* 0x00007005000095a7 */ /* 0x000ea400080210ff */
[----:B--2---:R-:W-:Y:S05]  /*7660*/  @!P1 BRA `(.L_x_52) ;  /* 0xfffffffc00f09947 */ /* 0x004fea000383ffff */
[----:B------:R-:W-:Y:S05]  /*7670*/  BRA `(.L_x_127) ;  /* 0xffffffb800807947 */ /* 0x000fea000383ffff */
.L_x_53:
[----:B------:R-:W-:-:S07]  /*7680*/  MOV R3, UR6 ;  /* 0x0000000600037c02 */ /* 0x000fce0008000f00 */
.L_x_128:
[----:B-1----:R1:W2:Y:S02]  /*7690*/  SYNCS.PHASECHK.TRANS64.TRYWAIT P0, [R3+URZ+0xb0], R0 ;  /* 0x0000b000030075a7 */ /* 0x0022a400080011ff */
[----:B--2---:R-:W-:Y:S05]  /*76a0*/  @!P0 NANOSLEEP.SYNCS 0x989680 ;  /* 0x009896800000895d */ /* 0x004fea0003900000 */
[----:B------:R-:W2:Y:S02]  /*76b0*/  @!P0 SYNCS.PHASECHK.TRANS64 P0, [R3+URZ+0xb0], R0 ;  /* 0x0000b000030085a7 */ /* 0x000ea400080010ff */
[----:B--2---:R-:W-:Y:S05]  /*76c0*/  @!P0 BRA `(.L_x_128) ;  /* 0xfffffffc00f08947 */ /* 0x004fea000383ffff */
[----:B------:R-:W-:Y:S05]  /*76d0*/  BRA `(.L_x_129) ;  /* 0xffffffb800d07947 */ /* 0x000fea000383ffff */
.L_x_56:
[----:B------:R-:W-:Y:S07]  /*76e0*/  MOV R0, UR11 ;  /* 0x0000000b00007c02 */ /* 0x000fee0008000f00 */
.L_x_130:
[----:B-1----:R1:W2:Y:S02]  /*76f0*/  SYNCS.PHASECHK.TRANS64.TRYWAIT P0, [R0+URZ], R3 ;  /* 0x00000003000075a7 */ /* 0x0022a400080011ff */
[----:B--2---:R-:W-:Y:S05]  /*7700*/  @!P0 NANOSLEEP.SYNCS 0x989680 ;  /* 0x009896800000895d */ /* 0x004fea0003900000 */
[----:B------:R-:W2:Y:S02]  /*7710*/  @!P0 SYNCS.PHASECHK.TRANS64 P0, [R0+URZ], R3 ;  /* 0x00000003000085a7 */ /* 0x000ea400080010ff */
[----:B--2---:R-:W-:Y:S05]  /*7720*/  @!P0 BRA `(.L_x_130) ;  /* 0xfffffffc00f08947 */ /* 0x004fea000383ffff */
[----:B------:R-:W-:Y:S05]  /*7730*/  BRA `(.L_x_55) ;  /* 0xffffffb800ec7947 */ /* 0x000fea000383ffff */
.L_x_59:
[----:B------:R-:W-:-:S07]  /*7740*/  MOV R0, UR6 ;  /* 0x0000000600007c02 */ /* 0x000fce0008000f00 */
.L_x_131:
[----:B--2---:R2:W4:Y:S02]  /*7750*/  SYNCS.PHASECHK.TRANS64.TRYWAIT P0, [R0+URZ], R3 ;  /* 0x00000003000075a7 */ /* 0x00452400080011ff */
[----:B----4-:R-:W-:Y:S05]  /*7760*/  @!P0 NANOSLEEP.SYNCS 0x989680 ;  /* 0x009896800000895d */ /* 0x010fea0003900000 */
[----:B------:R-:W4:Y:S02]  /*7770*/  @!P0 SYNCS.PHASECHK.TRANS64 P0, [R0+URZ], R3 ;  /* 0x00000003000085a7 */ /* 0x000f2400080010ff */
[----:B----4-:R-:W-:Y:S05]  /*7780*/  @!P0 BRA `(.L_x_131) ;  /* 0xfffffffc00f08947 */ /* 0x010fea000383ffff */
[----:B------:R-:W-:Y:S05]  /*7790*/  BRA `(.L_x_132) ;  /* 0xffffffc000187947 */ /* 0x000fea000383ffff */
.L_x_60:
[----:B------:R-:W-:-:S07]  /*77a0*/  MOV R0, UR6 ;  /* 0x0000000600007c02 */ /* 0x000fce0008000f00 */
.L_x_133:
[----:B-1----:R1:W2:Y:S02]  /*77b0*/  SYNCS.PHASECHK.TRANS64.TRYWAIT P0, [R0+URZ], R3 ;  /* 0x00000003000075a7 */ /* 0x0022a400080011ff */
[----:B--2---:R-:W-:Y:S05]  /*77c0*/  @!P0 NANOSLEEP.SYNCS 0x989680 ;  /* 0x009896800000895d */ /* 0x004fea0003900000 */
[----:B------:R-:W2:Y:S02]  /*77d0*/  @!P0 SYNCS.PHASECHK.TRANS64 P0, [R0+URZ], R3 ;  /* 0x00000003000085a7 */ /* 0x000ea400080010ff */
[----:B--2---:R-:W-:Y:S05]  /*77e0*/  @!P0 BRA `(.L_x_133) ;  /* 0xfffffffc00f08947 */ /* 0x004fea000383ffff */
[----:B------:R-:W-:Y:S05]  /*77f0*/  BRA `(.L_x_134) ;  /* 0xffffffc000247947 */ /* 0x000fea000383ffff */
.L_x_61:
[----:B------:R-:W-:-:S07]  /*7800*/  MOV R0, UR6 ;  /* 0x0000000600007c02 */ /* 0x000fce0008000f00 */
.L_x_135:
[----:B-1----:R1:W2:Y:S02]  /*7810*/  SYNCS.PHASECHK.TRANS64.TRYWAIT P0, [R0+URZ], R3 ;  /* 0x00000003000075a7 */ /* 0x0022a400080011ff */
[----:B--2---:R-:W-:Y:S05]  /*7820*/  @!P0 NANOSLEEP.SYNCS 0x989680 ;  /* 0x009896800000895d */ /* 0x004fea0003900000 */
[----:B------:R-:W2:Y:S02]  /*7830*/  @!P0 SYNCS.PHASECHK.TRANS64 P0, [R0+URZ], R3 ;  /* 0x00000003000085a7 */ /* 0x000ea400080010ff */
[----:B--2---:R-:W-:Y:S05]  /*7840*/  @!P0 BRA `(.L_x_135) ;  /* 0xfffffffc00f08947 */ /* 0x004fea000383ffff */
[----:B------:R-:W-:Y:S05]  /*7850*/  BRA `(.L_x_136) ;  /* 0xffffffc000307947 */ /* 0x000fea000383ffff */
.L_x_62:
[----:B------:R-:W-:-:S07]  /*7860*/  MOV R0, UR7 ;  /* 0x0000000700007c02 */ /* 0x000fce0008000f00 */
.L_x_137:
[----:B-1----:R1:W2:Y:S02]  /*7870*/  SYNCS.PHASECHK.TRANS64.TRYWAIT P0, [R0+URZ], R3 ;  /* 0x00000003000075a7 */ /* 0x0022a400080011ff */
[----:B--2---:R-:W-:Y:S05]  /*7880*/  @!P0 NANOSLEEP.SYNCS 0x989680 ;  /* 0x009896800000895d */ /* 0x004fea0003900000 */
[----:B------:R-:W2:Y:S02]  /*7890*/  @!P0 SYNCS.PHASECHK.TRANS64 P0, [R0+URZ], R3 ;  /* 0x00000003000085a7 */ /* 0x000ea400080010ff */
[----:B--2---:R-:W-:Y:S05]  /*78a0*/  @!P0 BRA `(.L_x_137) ;  /* 0xfffffffc00f08947 */ /* 0x004fea000383ffff */
[----:B------:R-:W-:Y:S05]  /*78b0*/  BRA `(.L_x_138) ;  /* 0xffffffc0003c7947 */ /* 0x000fea000383ffff */
.L_x_67:
[----:B--2---:R2:W3:Y:S02]  /*78c0*/  SYNCS.PHASECHK.TRANS64.TRYWAIT P0, [R0+URZ+0x70], R3 ;  /* 0x00007003000075a7 */ /* 0x0044e400080011ff */
[----:B---3--:R-:W-:Y:S05]  /*78d0*/  @!P0 NANOSLEEP.SYNCS 0x989680 ;  /* 0x009896800000895d */ /* 0x008fea0003900000 */
[----:B------:R-:W3:Y:S02]  /*78e0*/  @!P0 SYNCS.PHASECHK.TRANS64 P0, [R0+URZ+0x70], R3 ;  /* 0x00007003000085a7 */ /* 0x000ee400080010ff */
[----:B---3--:R-:W-:Y:S05]  /*78f0*/  @!P0 BRA `(.L_x_67) ;  /* 0xfffffffc00f08947 */ /* 0x008fea000383ffff */
[----:B------:R-:W-:Y:S05]  /*7900*/  BRA `(.L_x_139) ;  /* 0xffffffc400387947 */ /* 0x000fea000383ffff */
.L_x_70:
[----:B------:R-:W-:Y:S07]  /*7910*/  MOV R0, UR7 ;  /* 0x0000000700007c02 */ /* 0x000fee0008000f00 */
.L_x_140:
[----:B--2---:R2:W3:Y:S02]  /*7920*/  SYNCS.PHASECHK.TRANS64.TRYWAIT P0, [R0+URZ+0x68], R3 ;  /* 0x00006803000075a7 */ /* 0x0044e400080011ff */
[----:B---3--:R-:W-:Y:S05]  /*7930*/  @!P0 NANOSLEEP.SYNCS 0x989680 ;  /* 0x009896800000895d */ /* 0x008fea0003900000 */
[----:B------:R-:W3:Y:S02]  /*7940*/  @!P0 SYNCS.PHASECHK.TRANS64 P0, [R0+URZ+0x68], R3 ;  /* 0x00006803000085a7 */ /* 0x000ee400080010ff */
[----:B---3--:R-:W-:Y:S05]  /*7950*/  @!P0 BRA `(.L_x_140) ;  /* 0xfffffffc00f08947 */ /* 0x008fea000383ffff */
[----:B------:R-:W-:Y:S05]  /*7960*/  BRA `(.L_x_69) ;  /* 0xffffffc800187947 */ /* 0x000fea000383ffff */
.L_x_73:
[----:B------:R-:W-:Y:S07]  /*7970*/  MOV R0, UR15 ;  /* 0x0000000f00007c02 */ /* 0x000fee0008000f00 */
.L_x_141:
[----:B-1----:R1:W2:Y:S02]  /*7980*/  SYNCS.PHASECHK.TRANS64.TRYWAIT P0, [R0+URZ+0x48], R3 ;  /* 0x00004803000075a7 */ /* 0x0022a400080011ff */
[----:B--2---:R-:W-:Y:S05]  /*7990*/  @!P0 NANOSLEEP.SYNCS 0x989680 ;  /* 0x009896800000895d */ /* 0x004fea0003900000 */
[----:B------:R-:W2:Y:S02]  /*79a0*/  @!P0 SYNCS.PHASECHK.TRANS64 P0, [R0+URZ+0x48], R3 ;  /* 0x00004803000085a7 */ /* 0x000ea400080010ff */
[----:B--2---:R-:W-:Y:S05]  /*79b0*/  @!P0 BRA `(.L_x_141) ;  /* 0xfffffffc00f08947 */ /* 0x004fea000383ffff */
[----:B------:R-:W-:Y:S05]  /*79c0*/  BRA `(.L_x_142) ;  /* 0xffffffc800907947 */ /* 0x000fea000383ffff */
.L_x_74:
[----:B------:R-:W-:Y:S07]  /*79d0*/  MOV R3, UR13 ;  /* 0x0000000d00037c02 */ /* 0x000fee0008000f00 */
.L_x_143:
[----:B-1----:R1:W2:Y:S02]  /*79e0*/  SYNCS.PHASECHK.TRANS64.TRYWAIT P0, [R3+URZ+0x48], R12 ;  /* 0x0000480c030075a7 */ /* 0x0022a400080011ff */
[----:B--2---:R-:W-:Y:S05]  /*79f0*/  @!P0 NANOSLEEP.SYNCS 0x989680 ;  /* 0x009896800000895d */ /* 0x004fea0003900000 */
[----:B------:R-:W2:Y:S02]  /*7a00*/  @!P0 SYNCS.PHASECHK.TRANS64 P0, [R3+URZ+0x48], R12 ;  /* 0x0000480c030085a7 */ /* 0x000ea400080010ff */
[----:B--2---:R-:W-:Y:S05]  /*7a10*/  @!P0 BRA `(.L_x_143) ;  /* 0xfffffffc00f08947 */ /* 0x004fea000383ffff */
[----:B------:R-:W-:Y:S05]  /*7a20*/  BRA `(.L_x_144) ;  /* 0xffffffcc00307947 */ /* 0x000fea000383ffff */
.L_x_76:
[----:B------:R-:W-:-:S07]  /*7a30*/  MOV R0, UR4 ;  /* 0x0000000400007c02 */ /* 0x000fce0008000f00 */
.L_x_145:
[----:B-1----:R1:W3:Y:S02]  /*7a40*/  SYNCS.PHASECHK.TRANS64.TRYWAIT P0, [R0+URZ], R3 ;  /* 0x00000003000075a7 */ /* 0x0022e400080011ff */
[----:B---3--:R-:W-:Y:S05]  /*7a50*/  @!P0 NANOSLEEP.SYNCS 0x989680 ;  /* 0x009896800000895d */ /* 0x008fea0003900000 */
[----:B------:R-:W3:Y:S02]  /*7a60*/  @!P0 SYNCS.PHASECHK.TRANS64 P0, [R0+URZ], R3 ;  /* 0x00000003000085a7 */ /* 0x000ee400080010ff */
[----:B---3--:R-:W-:Y:S05]  /*7a70*/  @!P0 BRA `(.L_x_145) ;  /* 0xfffffffc00f08947 */ /* 0x008fea000383ffff */
[----:B------:R-:W-:Y:S05]  /*7a80*/  BRA `(.L_x_146) ;  /* 0xffffffcc00bc7947 */ /* 0x000fea000383ffff */
.L_x_77:
[----:B------:R-:W-:-:S07]  /*7a90*/  MOV R0, UR4 ;  /* 0x0000000400007c02 */ /* 0x000fce0008000f00 */
.L_x_147:
[----:B-1----:R1:W3:Y:S02]  /*7aa0*/  SYNCS.PHASECHK.TRANS64.TRYWAIT P0, [R0+URZ], R3 ;  /* 0x00000003000075a7 */ /* 0x0022e400080011ff */
[----:B---3--:R-:W-:Y:S05]  /*7ab0*/  @!P0 NANOSLEEP.SYNCS 0x989680 ;  /* 0x009896800000895d */ /* 0x008fea0003900000 */
[----:B------:R-:W3:Y:S02]  /*7ac0*/  @!P0 SYNCS.PHASECHK.TRANS64 P0, [R0+URZ], R3 ;  /* 0x00000003000085a7 */ /* 0x000ee400080010ff */
[----:B---3--:R-:W-:Y:S05]  /*7ad0*/  @!P0 BRA `(.L_x_147) ;  /* 0xfffffffc00f08947 */ /* 0x008fea000383ffff */
[----:B------:R-:W-:Y:S05]  /*7ae0*/  BRA `(.L_x_148) ;  /* 0xffffffcc00c87947 */ /* 0x000fea000383ffff */
.L_x_79:
[----:B--2---:R2:W4:Y:S02]  /*7af0*/  SYNCS.PHASECHK.TRANS64.TRYWAIT P0, [R0+URZ+0x70], R3 ;  /* 0x00007003000075a7 */ /* 0x00452400080011ff */
[----:B----4-:R-:W-:Y:S05]  /*7b00*/  @!P0 NANOSLEEP.SYNCS 0x989680 ;  /* 0x009896800000895d */ /* 0x010fea0003900000 */
[----:B------:R-:W4:Y:S02]  /*7b10*/  @!P0 SYNCS.PHASECHK.TRANS64 P0, [R0+URZ+0x70], R3 ;  /* 0x00007003000085a7 */ /* 0x000f2400080010ff */
[----:B----4-:R-:W-:Y:S05]  /*7b20*/  @!P0 BRA `(.L_x_79) ;  /* 0xfffffffc00f08947 */ /* 0x010fea000383ffff */
[----:B------:R-:W-:Y:S05]  /*7b30*/  BRA `(.L_x_149) ;  /* 0xffffffd000bc7947 */ /* 0x000fea000383ffff */
.L_x_89:
[----:B-1----:R1:W3:Y:S02]  /*7b40*/  SYNCS.PHASECHK.TRANS64.TRYWAIT P1, [R0+URZ+0x30], R5 ;  /* 0x00003005000075a7 */ /* 0x0022e400080211ff */
[----:B---3--:R-:W-:Y:S05]  /*7b50*/  @!P1 NANOSLEEP.SYNCS 0x989680 ;  /* 0x009896800000995d */ /* 0x008fea0003900000 */
[----:B------:R-:W3:Y:S02]  /*7b60*/  @!P1 SYNCS.PHASECHK.TRANS64 P1, [R0+URZ+0x30], R5 ;  /* 0x00003005000095a7 */ /* 0x000ee400080210ff */
[----:B---3--:R-:W-:Y:S05]  /*7b70*/  @!P1 BRA `(.L_x_89) ;  /* 0xfffffffc00f09947 */ /* 0x008fea000383ffff */
[----:B------:R-:W-:Y:S05]  /*7b80*/  BRA `(.L_x_88) ;  /* 0xffffffdc00cc7947 */ /* 0x000fea000383ffff */
.L_x_91:
[----:B---3--:R3:W4:Y:S02]  /*7b90*/  SYNCS.PHASECHK.TRANS64.TRYWAIT P0, [R84+URZ+0x90], R7 ;  /* 0x00009007540075a7 */ /* 0x00872400080011ff */
[----:B----4-:R-:W-:Y:S05]  /*7ba0*/  @!P0 NANOSLEEP.SYNCS 0x989680 ;  /* 0x009896800000895d */ /* 0x010fea0003900000 */
[----:B------:R-:W4:Y:S02]  /*7bb0*/  @!P0 SYNCS.PHASECHK.TRANS64 P0, [R84+URZ+0x90], R7 ;  /* 0x00009007540085a7 */ /* 0x000f2400080010ff */
[----:B----4-:R-:W-:Y:S05]  /*7bc0*/  @!P0 BRA `(.L_x_91) ;  /* 0xfffffffc00f08947 */ /* 0x010fea000383ffff */
[----:B------:R-:W-:Y:S05]  /*7bd0*/  BRA `(.L_x_90) ;  /* 0xffffffe000447947 */ /* 0x000fea000383ffff */
.L_x_102:
[----:B-1----:R1:W2:Y:S02]  /*7be0*/  SYNCS.PHASECHK.TRANS64.TRYWAIT P0, [R2+URZ+0x30], R5 ;  /* 0x00003005020075a7 */ /* 0x0022a400080011ff */
[----:B--2---:R-:W-:Y:S05]  /*7bf0*/  @!P0 NANOSLEEP.SYNCS 0x989680 ;  /* 0x009896800000895d */ /* 0x004fea0003900000 */
[----:B------:R-:W2:Y:S02]  /*7c00*/  @!P0 SYNCS.PHASECHK.TRANS64 P0, [R2+URZ+0x30], R5 ;  /* 0x00003005020085a7 */ /* 0x000ea400080010ff */
[----:B--2---:R-:W-:Y:S05]  /*7c10*/  @!P0 BRA `(.L_x_102) ;  /* 0xfffffffc00f08947 */ /* 0x004fea000383ffff */
[----:B------:R-:W-:Y:S05]  /*7c20*/  BRA `(.L_x_101) ;  /* 0xffffffe8008c7947 */ /* 0x000fea000383ffff */
        .weak           $__internal_0_$__cuda_sm10x_tcgen05_guardrail_trap_col_being_dealloced_not_returned_by_alloc
        .type           $__internal_0_$__cuda_sm10x_tcgen05_guardrail_trap_col_being_dealloced_not_returned_by_alloc,@function
        .size           $__internal_0_$__cuda_sm10x_tcgen05_guardrail_trap_col_being_dealloced_not_returned_by_alloc,($__internal_1_$__cuda_sm10x_tcgen05_guardrail_trap_phase_invalid_during_alloc - $__internal_0_$__cuda_sm10x_tcgen05_guardrail_trap_col_being_dealloced_not_returned_by_alloc)
$__internal_0_$__cuda_sm10x_tcgen05_guardrail_trap_col_being_dealloced_not_returned_by_alloc:
[----:B------:R-:W-:Y:S05]  /*7c30*/  BPT.TRAP 0x1 ;  /* 0x000000040000795c */ /* 0x000fea0000300000 */
[----:B------:R-:W-:-:S04]  /*7c40*/  HFMA2 R3, -RZ, RZ, 0, 0 ;  /* 0x00000000ff037431 */ /* 0x000fc800000001ff */
[----:B------:R-:W-:Y:S05]  /*7c50*/  RET.REL.NODEC R2 `(_ZN7cutlass13device_kernelINS_4gemm6kernel13GemmUniversalIN4cute5tupleIJiiiiEEENS1_10collective13CollectiveMmaINS1_35MainloopSm100TmaUmmaWarpSpecializedILi3ELi2ELi4ENS5_IJNS4_1CILi1EEESB_SB_EEEEENS5_IJNSA_ILi64EEESE_SE_EEENS_10tfloat32_tENS5_IJlSB_lEEESG_SH_NS4_8TiledMMAINS4_8MMA_AtomIJNS4_17SM100_MMA_TF32_SSISG_SG_fLi64ELi64ELNS4_4UMMA5MajorE0ELSM_0ELNSL_7ScaleInE0ELSN_0EEEEEENS4_6LayoutISC_NS5_IJNSA_ILi0EEESR_SR_EEEEENS5_IJNS4_10UnderscoreESU_SU_EEEEENS4_13SM90_TMA_LOADENS4_14ComposedLayoutINS4_7SwizzleILi3ELi4ELi3EEENS4_18smem_ptr_flag_bitsILi32EEENSQ_INS5_IJNSA_ILi8EEENSA_ILi32EEEEEENS5_IJS14_SB_EEEEEEEvNS4_8identityESX_S18_vS19_EENS_8epilogue10collective18CollectiveEpilogueINS1B_23Sm100TmaWarpSpecializedILi3ELi2ELi16ELb1ELb0EEEJSF_NS5_IJNSQ_ISE_SB_EENSQ_IS14_SB_EEEEESG_SH_SG_SH_NS1B_6fusion15FusionCallbacksIS1F_NS1J_17LinearCombinationISG_fSG_fLNS_15FloatRoundStyleE2EEESF_S1I_JEEENS4_5SM1004TMEM4LOAD26SM100_TMEM_LOAD_16dp128b8xESX_S18_NS4_17SM75_U32x4_LDSM_NENS4_14SM90_TMA_STOREES18_NS4_17SM90_U32x4_STSM_NENS4_39AutoVectorizingCopyWithAssumedAlignmentILi128EEEEEEvvEEEEvNT_6ParamsE) ;  /* 0xffffff8002e87950 */ /* 0x000fea0003c3ffff */
        .weak           $__internal_1_$__cuda_sm10x_tcgen05_guardrail_trap_phase_invalid_during_alloc
        .type           $__internal_1_$__cuda_sm10x_tcgen05_guardrail_trap_phase_invalid_during_alloc,@function
        .size           $__internal_1_$__cuda_sm10x_tcgen05_guardrail_trap_phase_invalid_during_alloc,($__internal_2_$__cuda_sm10x_tcgen05_guardrail_trap_unallocated_columns_being_dealloced - $__internal_1_$__cuda_sm10x_tcgen05_guardrail_trap_phase_invalid_during_alloc)
$__internal_1_$__cuda_sm10x_tcgen05_guardrail_trap_phase_invalid_during_alloc:
[----:B------:R-:W-:Y:S05]  /*7c60*/  BPT.TRAP 0x1 ;  /* 0x000000040000795c */ /* 0x000fea0000300000 */
[----:B------:R-:W-:-:S04]  /*7c70*/  MOV R3, 0x0 ;  /* 0x0000000000037802 */ /* 0x000fc80000000f00 */
[----:B------:R-:W-:Y:S05]  /*7c80*/  RET.REL.NODEC R2 `(_ZN7cutlass13device_kernelINS_4gemm6kernel13GemmUniversalIN4cute5tupleIJiiiiEEENS1_10collective13CollectiveMmaINS1_35MainloopSm100TmaUmmaWarpSpecializedILi3ELi2ELi4ENS5_IJNS4_1CILi1EEESB_SB_EEEEENS5_IJNSA_ILi64EEESE_SE_EEENS_10tfloat32_tENS5_IJlSB_lEEESG_SH_NS4_8TiledMMAINS4_8MMA_AtomIJNS4_17SM100_MMA_TF32_SSISG_SG_fLi64ELi64ELNS4_4UMMA5MajorE0ELSM_0ELNSL_7ScaleInE0ELSN_0EEEEEENS4_6LayoutISC_NS5_IJNSA_ILi0EEESR_SR_EEEEENS5_IJNS4_10UnderscoreESU_SU_EEEEENS4_13SM90_TMA_LOADENS4_14ComposedLayoutINS4_7SwizzleILi3ELi4ELi3EEENS4_18smem_ptr_flag_bitsILi32EEENSQ_INS5_IJNSA_ILi8EEENSA_ILi32EEEEEENS5_IJS14_SB_EEEEEEEvNS4_8identityESX_S18_vS19_EENS_8epilogue10collective18CollectiveEpilogueINS1B_23Sm100TmaWarpSpecializedILi3ELi2ELi16ELb1ELb0EEEJSF_NS5_IJNSQ_ISE_SB_EENSQ_IS14_SB_EEEEESG_SH_SG_SH_NS1B_6fusion15FusionCallbacksIS1F_NS1J_17LinearCombinationISG_fSG_fLNS_15FloatRoundStyleE2EEESF_S1I_JEEENS4_5SM1004TMEM4LOAD26SM100_TMEM_LOAD_16dp128b8xESX_S18_NS4_17SM75_U32x4_LDSM_NENS4_14SM90_TMA_STOREES18_NS4_17SM90_U32x4_STSM_NENS4_39AutoVectorizingCopyWithAssumedAlignmentILi128EEEEEEvvEEEEvNT_6ParamsE) ;  /* 0xffffff8002dc7950 */ /* 0x000fea0003c3ffff */
        .weak           $__internal_2_$__cuda_sm10x_tcgen05_guardrail_trap_unallocated_columns_being_dealloced
        .type           $__internal_2_$__cuda_sm10x_tcgen05_guardrail_trap_unallocated_columns_being_dealloced,@function
        .size           $__internal_2_$__cuda_sm10x_tcgen05_guardrail_trap_unallocated_columns_being_dealloced,(.L_x_151 - $__internal_2_$__cuda_sm10x_tcgen05_guardrail_trap_unallocated_columns_being_dealloced)
$__internal_2_$__cuda_sm10x_tcgen05_guardrail_trap_unallocated_columns_being_dealloced:
[----:B------:R-:W-:Y:S05]  /*7c90*/  BPT.TRAP 0x1 ;  /* 0x000000040000795c */ /* 0x000fea0000300000 */
[----:B------:R-:W-:-:S04]  /*7ca0*/  HFMA2 R3, -RZ, RZ, 0, 0 ;  /* 0x00000000ff037431 */ /* 0x000fc800000001ff */
[----:B------:R-:W-:Y:S05]  /*7cb0*/  RET.REL.NODEC R2 `(_ZN7cutlass13device_kernelINS_4gemm6kernel13GemmUniversalIN4cute5tupleIJiiiiEEENS1_10collective13CollectiveMmaINS1_35MainloopSm100TmaUmmaWarpSpecializedILi3ELi2ELi4ENS5_IJNS4_1CILi1EEESB_SB_EEEEENS5_IJNSA_ILi64EEESE_SE_EEENS_10tfloat32_tENS5_IJlSB_lEEESG_SH_NS4_8TiledMMAINS4_8MMA_AtomIJNS4_17SM100_MMA_TF32_SSISG_SG_fLi64ELi64ELNS4_4UMMA5MajorE0ELSM_0ELNSL_7ScaleInE0ELSN_0EEEEEENS4_6LayoutISC_NS5_IJNSA_ILi0EEESR_SR_EEEEENS5_IJNS4_10UnderscoreESU_SU_EEEEENS4_13SM90_TMA_LOADENS4_14ComposedLayoutINS4_7SwizzleILi3ELi4ELi3EEENS4_18smem_ptr_flag_bitsILi32EEENSQ_INS5_IJNSA_ILi8EEENSA_ILi32EEEEEENS5_IJS14_SB_EEEEEEEvNS4_8identityESX_S18_vS19_EENS_8epilogue10collective18CollectiveEpilogueINS1B_23Sm100TmaWarpSpecializedILi3ELi2ELi16ELb1ELb0EEEJSF_NS5_IJNSQ_ISE_SB_EENSQ_IS14_SB_EEEEESG_SH_SG_SH_NS1B_6fusion15FusionCallbacksIS1F_NS1J_17LinearCombinationISG_fSG_fLNS_15FloatRoundStyleE2EEESF_S1I_JEEENS4_5SM1004TMEM4LOAD26SM100_TMEM_LOAD_16dp128b8xESX_S18_NS4_17SM75_U32x4_LDSM_NENS4_14SM90_TMA_STOREES18_NS4_17SM90_U32x4_STSM_NENS4_39AutoVectorizingCopyWithAssumedAlignmentILi128EEEEEEvvEEEEvNT_6ParamsE) ;  /* 0xffffff8002d07950 */ /* 0x000fea0003c3ffff */
.L_x_150:
[----:B------:R-:W-:-:S00]  /*7cc0*/  BRA `(.L_x_150) ;  /* 0xfffffffc00fc7947 */ /* 0x000fc0000383ffff */
[----:B------:R-:W-:-:S00]  /*7cd0*/  NOP ;  /* 0x0000000000007918 */ /* 0x000fc00000000000 */
        /* <DEDUP_REMOVED lines=10> */
.L_x_151:


//--------------------- .nv.global.init           --------------------------
	.section	.nv.global.init,"aw",@progbits
.nv.global.init:
	.type		$str$27,@object
	.size		$str$27,($str$28 - $str$27)
$str$27:
        /*0000*/ 	.byte	0x28, 0x61, 0x64, 0x64, 0x72, 0x65, 0x73, 0x73, 0x20, 0x26, 0x20, 0x6d, 0x61, 0x73, 0x6b, 0x29
        /*0010*/ 	.byte	0x20, 0x3d, 0x3d, 0x20, 0x30, 0x00
	.type		$str$28,@object
	.size		$str$28,($str$26 - $str$28)
$str$28:
        /*0016*/ 	.byte	0x2f, 0x74, 0x6d, 0x70, 0x2f, 0x63, 0x75, 0x74, 0x6c, 0x61, 0x73, 0x73, 0x5f, 0x73, 0x77, 0x65
        /*0026*/ 	.byte	0x65, 0x70, 0x5f, 0x73, 0x72, 0x63, 0x2f, 0x69, 0x6e, 0x63, 0x6c, 0x75, 0x64, 0x65, 0x2f, 0x63
        /*0036*/ 	.byte	0x75, 0x74, 0x65, 0x2f, 0x70, 0x6f, 0x69, 0x6e, 0x74, 0x65, 0x72, 0x5f, 0x66, 0x6c, 0x61, 0x67
        /*0046*/ 	.byte	0x67, 0x65, 0x64, 0x2e, 0x68, 0x70, 0x70, 0x00
	.type		$str$26,@object
	.size		$str$26,($str$25 - $str$26)
$str$26:
        /*004e*/ 	.byte	0x2f, 0x74, 0x6d, 0x70, 0x2f, 0x63, 0x75, 0x74, 0x6c, 0x61, 0x73, 0x73, 0x5f, 0x73, 0x77, 0x65
        /*005e*/ 	.byte	0x65, 0x70, 0x5f, 0x73, 0x72, 0x63, 0x2f, 0x69, 0x6e, 0x63, 0x6c, 0x75, 0x64, 0x65, 0x2f, 0x63
        /*006e*/ 	.byte	0x75, 0x74, 0x65, 0x2f, 0x61, 0x74, 0x6f, 0x6d, 0x2f, 0x63, 0x6f, 0x70, 0x79, 0x5f, 0x74, 0x72
        /*007e*/ 	.byte	0x61, 0x69, 0x74, 0x73, 0x5f, 0x73, 0x6d, 0x31, 0x30, 0x30, 0x2e, 0x68, 0x70, 0x70, 0x00
	.type		$str$25,@object
	.size		$str$25,(__unnamed_1 - $str$25)
$str$25:
        /*008d*/ 	.byte	0x28, 0x28, 0x75, 0x69, 0x6e, 0x74, 0x33, 0x32, 0x5f, 0x74, 0x28, 0x74, 0x68, 0x72, 0x65, 0x61
        /*009d*/ 	.byte	0x64, 0x49, 0x64, 0x78, 0x2e, 0x78, 0x29, 0x20, 0x2f, 0x20, 0x33, 0x32, 0x29, 0x20, 0x25, 0x20
        /*00ad*/ 	.byte	0x34, 0x29, 0x20, 0x3d, 0x3d, 0x20, 0x28, 0x28, 0x28, 0x74, 0x6d, 0x65, 0x6d, 0x5f, 0x61, 0x64
        /*00bd*/ 	.byte	0x64, 0x72, 0x20, 0x3e, 0x3e, 0x20, 0x31, 0x36, 0x29, 0x20, 0x2f, 0x20, 0x33, 0x32, 0x29, 0x20
        /*00cd*/ 	.byte	0x25, 0x20, 0x34, 0x29, 0x00
	.type		__unnamed_1,@object
	.size		__unnamed_1,(__unnamed_2 - __unnamed_1)
__unnamed_1:
        /*00d2*/ 	.byte	0x61, 0x75, 0x74, 0x6f, 0x20, 0x63, 0x75, 0x74, 0x65, 0x3a, 0x3a, 0x61, 0x73, 0x5f, 0x70, 0x6f
        /* <DEDUP_REMOVED lines=24> */
        /*0262*/ 	.byte	0x30, 0x34, 0x38, 0x3e, 0x3e, 0x3e, 0x3e, 0x5d, 0x00
	.type		__unnamed_2,@object
	.size		__unnamed_2,(.L_2 - __unnamed_2)
__unnamed_2:
        /* <DEDUP_REMOVED lines=45> */
        /*053b*/ 	.byte	0x3e, 0x3e, 0x3e, 0x5d, 0x00
.L_2:


//--------------------- .nv.shared._ZN7cutlass13device_kernelINS_4gemm6kernel13GemmUniversalIN4cute5tupleIJiiiiEEENS1_10collective13CollectiveMmaINS1_35MainloopSm100TmaUmmaWarpSpecializedILi3ELi2ELi4ENS5_IJNS4_1CILi1EEESB_SB_EEEEENS5_IJNSA_ILi64EEESE_SE_EEENS_10tfloat32_tENS5_IJlSB_lEEESG_SH_NS4_8TiledMMAINS4_8MMA_AtomIJNS4_17SM100_MMA_TF32_SSISG_SG_fLi64ELi64ELNS4_4UMMA5MajorE0ELSM_0ELNSL_7ScaleInE0ELSN_0EEEEEENS4_6LayoutISC_NS5_IJNSA_ILi0EEESR_SR_EEEEENS5_IJNS4_10UnderscoreESU_SU_EEEEENS4_13SM90_TMA_LOADENS4_14ComposedLayoutINS4_7SwizzleILi3ELi4ELi3EEENS4_18smem_ptr_flag_bitsILi32EEENSQ_INS5_IJNSA_ILi8EEENSA_ILi32EEEEEENS5_IJS14_SB_EEEEEEEvNS4_8identityESX_S18_vS19_EENS_8epilogue10collective18CollectiveEpilogueINS1B_23Sm100TmaWarpSpecializedILi3ELi2ELi16ELb1ELb0EEEJSF_NS5_IJNSQ_ISE_SB_EENSQ_IS14_SB_EEEEESG_SH_SG_SH_NS1B_6fusion15FusionCallbacksIS1F_NS1J_17LinearCombinationISG_fSG_fLNS_15FloatRoundStyleE2EEESF_S1I_JEEENS4_5SM1004TMEM4LOAD26SM100_TMEM_LOAD_16dp128b8xESX_S18_NS4_17SM75_U32x4_LDSM_NENS4_14SM90_TMA_STOREES18_NS4_17SM90_U32x4_STSM_NENS4_39AutoVectorizingCopyWithAssumedAlignmentILi128EEEEEEvvEEEEvNT_6ParamsE --------------------------
	.section	.nv.shared._ZN7cutlass13device_kernelINS_4gemm6kernel13GemmUniversalIN4cute5tupleIJiiiiEEENS1_10collective13CollectiveMmaINS1_35MainloopSm100TmaUmmaWarpSpecializedILi3ELi2ELi4ENS5_IJNS4_1CILi1EEESB_SB_EEEEENS5_IJNSA_ILi64EEESE_SE_EEENS_10tfloat32_tENS5_IJlSB_lEEESG_SH_NS4_8TiledMMAINS4_8MMA_AtomIJNS4_17SM100_MMA_TF32_SSISG_SG_fLi64ELi64ELNS4_4UMMA5MajorE0ELSM_0ELNSL_7ScaleInE0ELSN_0EEEEEENS4_6LayoutISC_NS5_IJNSA_ILi0EEESR_SR_EEEEENS5_IJNS4_10UnderscoreESU_SU_EEEEENS4_13SM90_TMA_LOADENS4_14ComposedLayoutINS4_7SwizzleILi3ELi4ELi3EEENS4_18smem_ptr_flag_bitsILi32EEENSQ_INS5_IJNSA_ILi8EEENSA_ILi32EEEEEENS5_IJS14_SB_EEEEEEEvNS4_8identityESX_S18_vS19_EENS_8epilogue10collective18CollectiveEpilogueINS1B_23Sm100TmaWarpSpecializedILi3ELi2ELi16ELb1ELb0EEEJSF_NS5_IJNSQ_ISE_SB_EENSQ_IS14_SB_EEEEESG_SH_SG_SH_NS1B_6fusion15FusionCallbacksIS1F_NS1J_17LinearCombinationISG_fSG_fLNS_15FloatRoundStyleE2EEESF_S1I_JEEENS4_5SM1004TMEM4LOAD26SM100_TMEM_LOAD_16dp128b8xESX_S18_NS4_17SM75_U32x4_LDSM_NENS4_14SM90_TMA_STOREES18_NS4_17SM90_U32x4_STSM_NENS4_39AutoVectorizingCopyWithAssumedAlignmentILi128EEEEEEvvEEEEvNT_6ParamsE,"aw",@nobits
	.sectionflags	@""
	.align	16
	.zero		1024


//--------------------- .nv.shared.reserved.0     --------------------------
	.section	.nv.shared.reserved.0,"aw",@nobits
	.weak		__nv_reservedSMEM_offset_0_alias
	.size		__nv_reservedSMEM_offset_0_alias, 0, 64
	.other		__nv_reservedSMEM_offset_0_alias,@"STO_CUDA_RESERVED_SHARED STV_DEFAULT"
__nv_reservedSMEM_offset_0_alias:
	.zero		0
.nv.shared.reserved.0:
	.zero		64
	.weak		__nv_reservedSMEM_tcgen05_partition
	.type		__nv_reservedSMEM_tcgen05_partition,@object
	.size		__nv_reservedSMEM_tcgen05_partition,(.L_0 - __nv_reservedSMEM_tcgen05_partition)
__nv_reservedSMEM_tcgen05_partition:
	.zero		32
.L_0:


//--------------------- .nv.global                --------------------------
	.section	.nv.global,"aw",@nobits
.nv.global:
	.type		_ZN40_INTERNAL_599bf049_4_k_cu_034d6812_222254cute1_E,@object
	.size		_ZN40_INTERNAL_599bf049_4_k_cu_034d6812_222254cute1_E,(_ZN40_INTERNAL_599bf049_4_k_cu_034d6812_222254cuda3std3__45__cpo6cbeginE - _ZN40_INTERNAL_599bf049_4_k_cu_034d6812_222254cute1_E)
_ZN40_INTERNAL_599bf049_4_k_cu_034d6812_222254cute1_E:
	.zero		1
	.type		_ZN40_INTERNAL_599bf049_4_k_cu_034d6812_222254cuda3std3__45__cpo6cbeginE,@object
	.size		_ZN40_INTERNAL_599bf049_4_k_cu_034d6812_222254cuda3std3__45__cpo6cbeginE,(_ZN40_INTERNAL_599bf049_4_k_cu_034d6812_222254cuda3std3__48in_placeE - _ZN40_INTERNAL_599bf049_4_k_cu_034d6812_222254cuda3std3__45__cpo6cbeginE)
_ZN40_INTERNAL_599bf049_4_k_cu_034d6812_222254cuda3std3__45__cpo6cbeginE:
	.zero		1
	.type		_ZN40_INTERNAL_599bf049_4_k_cu_034d6812_222254cuda3std3__48in_placeE,@object
	.size		_ZN40_INTERNAL_599bf049_4_k_cu_034d6812_222254cuda3std3__48in_placeE,(_ZN40_INTERNAL_599bf049_4_k_cu_034d6812_222254cuda3std6ranges3__45__cpo9iter_moveE - _ZN40_INTERNAL_599bf049_4_k_cu_034d6812_222254cuda3std3__48in_placeE)
_ZN40_INTERNAL_599bf049_4_k_cu_034d6812_222254cuda3std3__48in_placeE:
	.zero		1
	.type		_ZN40_INTERNAL_599bf049_4_k_cu_034d6812_222254cuda3std6ranges3__45__cpo9iter_moveE,@object
	.size		_ZN40_INTERNAL_599bf049_4_k_cu_034d6812_222254cuda3std6ranges3__45__cpo9iter_moveE,(_ZN40_INTERNAL_599bf049_4_k_cu_034d6812_222254cuda3std3__45__cpo5beginE - _ZN40_INTERNAL_599bf049_4_k_cu_034d6812_222254cuda3std6ranges3__45__cpo9iter_moveE)
_ZN40_INTERNAL_599bf049_4_k_cu_034d6812_222254cuda3std6ranges3__45__cpo9iter_moveE:
	.zero		1
	.type		_ZN40_INTERNAL_599bf049_4_k_cu_034d6812_222254cuda3std3__45__cpo5beginE,@object
	.size		_ZN40_INTERNAL_599bf049_4_k_cu_034d6812_222254cuda3std3__45__cpo5beginE,(_ZN40_INTERNAL_599bf049_4_k_cu_034d6812_222254cuda3std3__442_GLOBAL__N__599bf049_4_k_cu_034d6812_222256ignoreE - _ZN40_INTERNAL_599bf049_4_k_cu_034d6812_222254cuda3std3__45__cpo5beginE)
_ZN40_INTERNAL_599bf049_4_k_cu_034d6812_222254cuda3std3__45__cpo5beginE:
	.zero		1
	.type		_ZN40_INTERNAL_599bf049_4_k_cu_034d6812_222254cuda3std3__442_GLOBAL__N__599bf049_4_k_cu_034d6812_222256ignoreE,@object
	.size		_ZN40_INTERNAL_599bf049_4_k_cu_034d6812_222254cuda3std3__442_GLOBAL__N__599bf049_4_k_cu_034d6812_222256ignoreE,(_ZN40_INTERNAL_599bf049_4_k_cu_034d6812_222254cute7productE - _ZN40_INTERNAL_599bf049_4_k_cu_034d6812_222254cuda3std3__442_GLOBAL__N__599bf049_4_k_cu_034d6812_222256ignoreE)
_ZN40_INTERNAL_599bf049_4_k_cu_034d6812_222254cuda3std3__442_GLOBAL__N__599bf049_4_k_cu_034d6812_222256ignoreE:
	.zero		1
	.type		_ZN40_INTERNAL_599bf049_4_k_cu_034d6812_222254cute7productE,@object
	.size		_ZN40_INTERNAL_599bf049_4_k_cu_034d6812_222254cute7productE,(_ZN40_INTERNAL_599bf049_4_k_cu_034d6812_222254cuda3std3__45__cpo3endE - _ZN40_INTERNAL_599bf049_4_k_cu_034d6812_222254cute7productE)
_ZN40_INTERNAL_599bf049_4_k_cu_034d6812_222254cute7productE:
	.zero		1
	.type		_ZN40_INTERNAL_599bf049_4_k_cu_034d6812_222254cuda3std3__45__cpo3endE,@object
	.size		_ZN40_INTERNAL_599bf049_4_k_cu_034d6812_222254cuda3std3__45__cpo3endE,(_ZN40_INTERNAL_599bf049_4_k_cu_034d6812_222254cuda3std3__419piecewise_constructE - _ZN40_INTERNAL_599bf049_4_k_cu_034d6812_222254cuda3std3__45__cpo3endE)
_ZN40_INTERNAL_599bf049_4_k_cu_034d6812_222254cuda3std3__45__cpo3endE:
	.zero		1
	.type		_ZN40_INTERNAL_599bf049_4_k_cu_034d6812_222254cuda3std3__419piecewise_constructE,@object
	.size		_ZN40_INTERNAL_599bf049_4_k_cu_034d6812_222254cuda3std3__419piecewise_constructE,(_ZN40_INTERNAL_599bf049_4_k_cu_034d6812_222254cuda3std3__45__cpo4cendE - _ZN40_INTERNAL_599bf049_4_k_cu_034d6812_222254cuda3std3__419piecewise_constructE)
_ZN40_INTERNAL_599bf049_4_k_cu_034d6812_222254cuda3std3__419piecewise_constructE:
	.zero		1
	.type		_ZN40_INTERNAL_599bf049_4_k_cu_034d6812_222254cuda3std3__45__cpo4cendE,@object
	.size		_ZN40_INTERNAL_599bf049_4_k_cu_034d6812_222254cuda3std3__45__cpo4cendE,(_ZN40_INTERNAL_599bf049_4_k_cu_034d6812_222254cuda3std6ranges3__45__cpo4swapE - _ZN40_INTERNAL_599bf049_4_k_cu_034d6812_222254cuda3std3__45__cpo4cendE)
_ZN40_INTERNAL_599bf049_4_k_cu_034d6812_222254cuda3std3__45__cpo4cendE:
	.zero		1
	.type		_ZN40_INTERNAL_599bf049_4_k_cu_034d6812_222254cuda3std6ranges3__45__cpo4swapE,@object
	.size		_ZN40_INTERNAL_599bf049_4_k_cu_034d6812_222254cuda3std6ranges3__45__cpo4swapE,(.L_10 - _ZN40_INTERNAL_599bf049_4_k_cu_034d6812_222254cuda3std6ranges3__45__cpo4swapE)
_ZN40_INTERNAL_599bf049_4_k_cu_034d6812_222254cuda3std6ranges3__45__cpo4swapE:
	.zero		1
.L_10:


//--------------------- .nv.constant0._ZN7cutlass13device_kernelINS_4gemm6kernel13GemmUniversalIN4cute5tupleIJiiiiEEENS1_10collective13CollectiveMmaINS1_35MainloopSm100TmaUmmaWarpSpecializedILi3ELi2ELi4ENS5_IJNS4_1CILi1EEESB_SB_EEEEENS5_IJNSA_ILi64EEESE_SE_EEENS_10tfloat32_tENS5_IJlSB_lEEESG_SH_NS4_8TiledMMAINS4_8MMA_AtomIJNS4_17SM100_MMA_TF32_SSISG_SG_fLi64ELi64ELNS4_4UMMA5MajorE0ELSM_0ELNSL_7ScaleInE0ELSN_0EEEEEENS4_6LayoutISC_NS5_IJNSA_ILi0EEESR_SR_EEEEENS5_IJNS4_10UnderscoreESU_SU_EEEEENS4_13SM90_TMA_LOADENS4_14ComposedLayoutINS4_7SwizzleILi3ELi4ELi3EEENS4_18smem_ptr_flag_bitsILi32EEENSQ_INS5_IJNSA_ILi8EEENSA_ILi32EEEEEENS5_IJS14_SB_EEEEEEEvNS4_8identityESX_S18_vS19_EENS_8epilogue10collective18CollectiveEpilogueINS1B_23Sm100TmaWarpSpecializedILi3ELi2ELi16ELb1ELb0EEEJSF_NS5_IJNSQ_ISE_SB_EENSQ_IS14_SB_EEEEESG_SH_SG_SH_NS1B_6fusion15FusionCallbacksIS1F_NS1J_17LinearCombinationISG_fSG_fLNS_15FloatRoundStyleE2EEESF_S1I_JEEENS4_5SM1004TMEM4LOAD26SM100_TMEM_LOAD_16dp128b8xESX_S18_NS4_17SM75_U32x4_LDSM_NENS4_14SM90_TMA_STOREES18_NS4_17SM90_U32x4_STSM_NENS4_39AutoVectorizingCopyWithAssumedAlignmentILi128EEEEEEvvEEEEvNT_6ParamsE --------------------------
	.section	.nv.constant0._ZN7cutlass13device_kernelINS_4gemm6kernel13GemmUniversalIN4cute5tupleIJiiiiEEENS1_10collective13CollectiveMmaINS1_35MainloopSm100TmaUmmaWarpSpecializedILi3ELi2ELi4ENS5_IJNS4_1CILi1EEESB_SB_EEEEENS5_IJNSA_ILi64EEESE_SE_EEENS_10tfloat32_tENS5_IJlSB_lEEESG_SH_NS4_8TiledMMAINS4_8MMA_AtomIJNS4_17SM100_MMA_TF32_SSISG_SG_fLi64ELi64ELNS4_4UMMA5MajorE0ELSM_0ELNSL_7ScaleInE0ELSN_0EEEEEENS4_6LayoutISC_NS5_IJNSA_ILi0EEESR_SR_EEEEENS5_IJNS4_10UnderscoreESU_SU_EEEEENS4_13SM90_TMA_LOADENS4_14ComposedLayoutINS4_7SwizzleILi3ELi4ELi3EEENS4_18smem_ptr_flag_bitsILi32EEENSQ_INS5_IJNSA_ILi8EEENSA_ILi32EEEEEENS5_IJS14_SB_EEEEEEEvNS4_8identityESX_S18_vS19_EENS_8epilogue10collective18CollectiveEpilogueINS1B_23Sm100TmaWarpSpecializedILi3ELi2ELi16ELb1ELb0EEEJSF_NS5_IJNSQ_ISE_SB_EENSQ_IS14_SB_EEEEESG_SH_SG_SH_NS1B_6fusion15FusionCallbacksIS1F_NS1J_17LinearCombinationISG_fSG_fLNS_15FloatRoundStyleE2EEESF_S1I_JEEENS4_5SM1004TMEM4LOAD26SM100_TMEM_LOAD_16dp128b8xESX_S18_NS4_17SM75_U32x4_LDSM_NENS4_14SM90_TMA_STOREES18_NS4_17SM90_U32x4_STSM_NENS4_39AutoVectorizingCopyWithAssumedAlignmentILi128EEEEEEvvEEEEvNT_6ParamsE,"a",@progbits
	.sectionflags	@""
	.align	4
.nv.constant0._ZN7cutlass13device_kernelINS_4gemm6kernel13GemmUniversalIN4cute5tupleIJiiiiEEENS1_10collective13CollectiveMmaINS1_35MainloopSm100TmaUmmaWarpSpecializedILi3ELi2ELi4ENS5_IJNS4_1CILi1EEESB_SB_EEEEENS5_IJNSA_ILi64EEESE_SE_EEENS_10tfloat32_tENS5_IJlSB_lEEESG_SH_NS4_8TiledMMAINS4_8MMA_AtomIJNS4_17SM100_MMA_TF32_SSISG_SG_fLi64ELi64ELNS4_4UMMA5MajorE0ELSM_0ELNSL_7ScaleInE0ELSN_0EEEEEENS4_6LayoutISC_NS5_IJNSA_ILi0EEESR_SR_EEEEENS5_IJNS4_10UnderscoreESU_SU_EEEEENS4_13SM90_TMA_LOADENS4_14ComposedLayoutINS4_7SwizzleILi3ELi4ELi3EEENS4_18smem_ptr_flag_bitsILi32EEENSQ_INS5_IJNSA_ILi8EEENSA_ILi32EEEEEENS5_IJS14_SB_EEEEEEEvNS4_8identityESX_S18_vS19_EENS_8epilogue10collective18CollectiveEpilogueINS1B_23Sm100TmaWarpSpecializedILi3ELi2ELi16ELb1ELb0EEEJSF_NS5_IJNSQ_ISE_SB_EENSQ_IS14_SB_EEEEESG_SH_SG_SH_NS1B_6fusion15FusionCallbacksIS1F_NS1J_17LinearCombinationISG_fSG_fLNS_15FloatRoundStyleE2EEESF_S1I_JEEENS4_5SM1004TMEM4LOAD26SM100_TMEM_LOAD_16dp128b8xESX_S18_NS4_17SM75_U32x4_LDSM_NENS4_14SM90_TMA_STOREES18_NS4_17SM90_U32x4_STSM_NENS4_39AutoVectorizingCopyWithAssumedAlignmentILi128EEEEEEvvEEEEvNT_6ParamsE:
	.zero		2944


//--------------------- SYMBOLS --------------------------

	.type		.nv.reservedSmem.offset0,@object
	.size		.nv.reservedSmem.offset0,0x4
	.type		.nv.reservedSmem.cap,@object
	.size		.nv.reservedSmem.cap,0x4
	.type		__assertfail,@function
